//
// Generated by NVIDIA NVVM Compiler
//
// Compiler Build ID: CL-36424714
// Cuda compilation tools, release 13.0, V13.0.88
// Based on NVVM 20.0.0
//

.version 9.0
.target sm_100
.address_size 64

	// .globl	_Z32flashattn_forward_wmma_v4_kernelPK6__halfS1_S1_Pfiiif
.extern .shared .align 16 .b8 smem_raw[];

.visible .entry _Z32flashattn_forward_wmma_v4_kernelPK6__halfS1_S1_Pfiiif(
	.param .u64 .ptr .align 1 _Z32flashattn_forward_wmma_v4_kernelPK6__halfS1_S1_Pfiiif_param_0,
	.param .u64 .ptr .align 1 _Z32flashattn_forward_wmma_v4_kernelPK6__halfS1_S1_Pfiiif_param_1,
	.param .u64 .ptr .align 1 _Z32flashattn_forward_wmma_v4_kernelPK6__halfS1_S1_Pfiiif_param_2,
	.param .u64 .ptr .align 1 _Z32flashattn_forward_wmma_v4_kernelPK6__halfS1_S1_Pfiiif_param_3,
	.param .u32 _Z32flashattn_forward_wmma_v4_kernelPK6__halfS1_S1_Pfiiif_param_4,
	.param .u32 _Z32flashattn_forward_wmma_v4_kernelPK6__halfS1_S1_Pfiiif_param_5,
	.param .u32 _Z32flashattn_forward_wmma_v4_kernelPK6__halfS1_S1_Pfiiif_param_6,
	.param .f32 _Z32flashattn_forward_wmma_v4_kernelPK6__halfS1_S1_Pfiiif_param_7
)
{
	.reg .pred 	%p<148>;
	.reg .b16 	%rs<54>;
	.reg .b32 	%r<633>;
	.reg .b32 	%f<280>;
	.reg .b64 	%rd<46>;

	ld.param.u64 	%rd12, [_Z32flashattn_forward_wmma_v4_kernelPK6__halfS1_S1_Pfiiif_param_0];
	ld.param.u64 	%rd13, [_Z32flashattn_forward_wmma_v4_kernelPK6__halfS1_S1_Pfiiif_param_2];
	ld.param.u32 	%r173, [_Z32flashattn_forward_wmma_v4_kernelPK6__halfS1_S1_Pfiiif_param_5];
	ld.param.u32 	%r174, [_Z32flashattn_forward_wmma_v4_kernelPK6__halfS1_S1_Pfiiif_param_6];
	cvta.to.global.u64 	%rd1, %rd12;
	cvta.to.global.u64 	%rd2, %rd13;
	and.b32  	%r175, %r174, 15;
	setp.ne.s32 	%p1, %r175, 0;
	@%p1 bra 	$L__BB0_185;
	mov.u32 	%r1, %tid.x;
	shr.u32 	%r628, %r1, 5;
	and.b32  	%r3, %r1, 31;
	mov.u32 	%r176, %ctaid.x;
	shl.b32 	%r4, %r176, 5;
	setp.ge.s32 	%p2, %r4, %r173;
	@%p2 bra 	$L__BB0_185;
	shl.b32 	%r177, %r174, 6;
	mov.u32 	%r178, smem_raw;
	add.s32 	%r5, %r178, %r177;
	add.s32 	%r6, %r5, %r177;
	add.s32 	%r7, %r6, %r177;
	setp.gt.u32 	%p3, %r1, 31;
	@%p3 bra 	$L__BB0_7;
	mov.u32 	%r8, %ntid.x;
	add.s32 	%r179, %r1, %r8;
	max.u32 	%r180, %r179, 32;
	setp.lt.u32 	%p4, %r179, 32;
	selp.u32 	%r181, 1, 0, %p4;
	add.s32 	%r182, %r179, %r181;
	sub.s32 	%r183, %r180, %r182;
	div.u32 	%r184, %r183, %r8;
	add.s32 	%r9, %r184, %r181;
	and.b32  	%r185, %r9, 3;
	setp.eq.s32 	%p5, %r185, 3;
	mov.u32 	%r581, %r1;
	@%p5 bra 	$L__BB0_6;
	add.s32 	%r187, %r9, 1;
	and.b32  	%r10, %r187, 3;
	mov.b32 	%r580, 0;
	mov.u32 	%r581, %r1;
$L__BB0_5:
	.pragma "nounroll";
	shl.b32 	%r188, %r581, 2;
	add.s32 	%r189, %r7, %r188;
	mov.b32 	%r190, -8388608;
	st.shared.u32 	[%r189+4096], %r190;
	mov.b32 	%r191, 0;
	st.shared.u32 	[%r189+4224], %r191;
	st.shared.u32 	[%r189+4352], %r191;
	add.s32 	%r581, %r581, %r8;
	add.s32 	%r580, %r580, 1;
	setp.ne.s32 	%p6, %r580, %r10;
	@%p6 bra 	$L__BB0_5;
$L__BB0_6:
	setp.lt.u32 	%p7, %r9, 3;
	@%p7 bra 	$L__BB0_7;
	bra.uni 	$L__BB0_186;
$L__BB0_7:
	add.s32 	%r16, %r174, -1;
	sub.s32 	%r17, %r16, %r3;
	shr.u32 	%r200, %r17, 5;
	add.s32 	%r201, %r200, 1;
	and.b32  	%r18, %r201, 15;
	add.s32 	%r19, %r18, -1;
	and.b32  	%r20, %r201, 7;
	add.s32 	%r21, %r20, -1;
	and.b32  	%r22, %r201, 268435440;
	and.b32  	%r23, %r201, 3;
	mov.u32 	%r583, %r628;
$L__BB0_8:
	mov.u32 	%r26, %r583;
	setp.ge.s32 	%p9, %r3, %r174;
	@%p9 bra 	$L__BB0_22;
	setp.lt.u32 	%p10, %r17, 480;
	mul.lo.s32 	%r27, %r26, %r174;
	mov.u32 	%r586, %r3;
	@%p10 bra 	$L__BB0_12;
	mov.b32 	%r585, 0;
	mov.u32 	%r586, %r3;
$L__BB0_11:
	.pragma "nounroll";
	add.s32 	%r203, %r586, %r27;
	shl.b32 	%r204, %r203, 2;
	add.s32 	%r205, %r7, %r204;
	mov.b32 	%r206, 0;
	st.shared.u32 	[%r205+6528], %r206;
	st.shared.u32 	[%r205+6656], %r206;
	st.shared.u32 	[%r205+6784], %r206;
	st.shared.u32 	[%r205+6912], %r206;
	st.shared.u32 	[%r205+7040], %r206;
	st.shared.u32 	[%r205+7168], %r206;
	st.shared.u32 	[%r205+7296], %r206;
	st.shared.u32 	[%r205+7424], %r206;
	st.shared.u32 	[%r205+7552], %r206;
	st.shared.u32 	[%r205+7680], %r206;
	st.shared.u32 	[%r205+7808], %r206;
	st.shared.u32 	[%r205+7936], %r206;
	st.shared.u32 	[%r205+8064], %r206;
	st.shared.u32 	[%r205+8192], %r206;
	st.shared.u32 	[%r205+8320], %r206;
	st.shared.u32 	[%r205+8448], %r206;
	add.s32 	%r586, %r586, 512;
	add.s32 	%r585, %r585, 16;
	setp.ne.s32 	%p11, %r585, %r22;
	@%p11 bra 	$L__BB0_11;
$L__BB0_12:
	setp.eq.s32 	%p12, %r18, 0;
	@%p12 bra 	$L__BB0_22;
	setp.lt.u32 	%p13, %r19, 7;
	@%p13 bra 	$L__BB0_15;
	add.s32 	%r207, %r586, %r27;
	shl.b32 	%r208, %r207, 2;
	add.s32 	%r209, %r7, %r208;
	mov.b32 	%r210, 0;
	st.shared.u32 	[%r209+6528], %r210;
	st.shared.u32 	[%r209+6656], %r210;
	st.shared.u32 	[%r209+6784], %r210;
	st.shared.u32 	[%r209+6912], %r210;
	st.shared.u32 	[%r209+7040], %r210;
	st.shared.u32 	[%r209+7168], %r210;
	st.shared.u32 	[%r209+7296], %r210;
	st.shared.u32 	[%r209+7424], %r210;
	add.s32 	%r586, %r586, 256;
$L__BB0_15:
	setp.eq.s32 	%p14, %r20, 0;
	@%p14 bra 	$L__BB0_22;
	setp.lt.u32 	%p15, %r21, 3;
	@%p15 bra 	$L__BB0_18;
	add.s32 	%r211, %r586, %r27;
	shl.b32 	%r212, %r211, 2;
	add.s32 	%r213, %r7, %r212;
	mov.b32 	%r214, 0;
	st.shared.u32 	[%r213+6528], %r214;
	st.shared.u32 	[%r213+6656], %r214;
	st.shared.u32 	[%r213+6784], %r214;
	st.shared.u32 	[%r213+6912], %r214;
	add.s32 	%r586, %r586, 128;
$L__BB0_18:
	setp.eq.s32 	%p16, %r23, 0;
	@%p16 bra 	$L__BB0_22;
	setp.eq.s32 	%p17, %r23, 1;
	add.s32 	%r215, %r586, %r27;
	shl.b32 	%r216, %r215, 2;
	add.s32 	%r37, %r7, %r216;
	mov.b32 	%r217, 0;
	st.shared.u32 	[%r37+6528], %r217;
	@%p17 bra 	$L__BB0_22;
	setp.eq.s32 	%p18, %r23, 2;
	mov.b32 	%r218, 0;
	st.shared.u32 	[%r37+6656], %r218;
	@%p18 bra 	$L__BB0_22;
	mov.b32 	%r219, 0;
	st.shared.u32 	[%r37+6784], %r219;
$L__BB0_22:
	add.s32 	%r583, %r26, 4;
	setp.lt.u32 	%p19, %r26, 28;
	@%p19 bra 	$L__BB0_8;
	bar.sync 	0;
	mov.u32 	%r220, %ctaid.y;
	mul.lo.s32 	%r39, %r173, %r220;
	add.s32 	%r40, %r39, %r4;
	mul.lo.s32 	%r41, %r40, %r174;
	or.b32  	%r42, %r3, 32;
	or.b32  	%r43, %r3, 64;
	or.b32  	%r44, %r3, 96;
	cvt.u64.u32 	%rd16, %r3;
	mov.u32 	%r589, %r628;
$L__BB0_24:
	mov.u32 	%r45, %r589;
	setp.ge.s32 	%p20, %r3, %r174;
	add.s32 	%r46, %r4, %r45;
	@%p20 bra 	$L__BB0_46;
	setp.eq.s32 	%p21, %r23, 0;
	mov.f32 	%f78, 0f00000000;
	// begin inline asm
	{  cvt.rn.f16.f32 %rs33, %f78;}

	// end inline asm
	mul.lo.s32 	%r47, %r45, %r174;
	add.s32 	%r48, %r47, %r41;
	mov.u32 	%r590, %r3;
	@%p21 bra 	$L__BB0_35;
	setp.ge.s32 	%p22, %r46, %r173;
	mov.u16 	%rs40, %rs33;
	@%p22 bra 	$L__BB0_28;
	add.s32 	%r221, %r48, %r3;
	mul.wide.s32 	%rd14, %r221, 2;
	add.s64 	%rd15, %rd1, %rd14;
	ld.global.nc.u16 	%rs40, [%rd15];
$L__BB0_28:
	setp.eq.s32 	%p23, %r23, 1;
	add.s32 	%r222, %r3, %r47;
	shl.b32 	%r223, %r222, 1;
	add.s32 	%r49, %r178, %r223;
	st.shared.u16 	[%r49], %rs40;
	mov.u32 	%r590, %r42;
	@%p23 bra 	$L__BB0_35;
	setp.ge.s32 	%p24, %r46, %r173;
	cvt.s64.s32 	%rd17, %r48;
	add.s64 	%rd18, %rd17, %rd16;
	shl.b64 	%rd19, %rd18, 1;
	add.s64 	%rd3, %rd1, %rd19;
	mov.u16 	%rs41, %rs33;
	@%p24 bra 	$L__BB0_31;
	ld.global.nc.u16 	%rs41, [%rd3+64];
$L__BB0_31:
	setp.eq.s32 	%p25, %r23, 2;
	st.shared.u16 	[%r49+64], %rs41;
	mov.u32 	%r590, %r43;
	@%p25 bra 	$L__BB0_35;
	setp.ge.s32 	%p26, %r46, %r173;
	mov.u16 	%rs42, %rs33;
	@%p26 bra 	$L__BB0_34;
	ld.global.nc.u16 	%rs42, [%rd3+128];
$L__BB0_34:
	st.shared.u16 	[%r49+128], %rs42;
	mov.u32 	%r590, %r44;
$L__BB0_35:
	setp.lt.u32 	%p27, %r17, 96;
	@%p27 bra 	$L__BB0_46;
	cvt.s64.s32 	%rd23, %r48;
$L__BB0_37:
	setp.ge.s32 	%p28, %r46, %r173;
	mov.u16 	%rs43, %rs33;
	@%p28 bra 	$L__BB0_39;
	add.s32 	%r225, %r48, %r590;
	mul.wide.s32 	%rd20, %r225, 2;
	add.s64 	%rd21, %rd1, %rd20;
	ld.global.nc.u16 	%rs43, [%rd21];
$L__BB0_39:
	setp.ge.s32 	%p29, %r46, %r173;
	add.s32 	%r226, %r590, %r47;
	shl.b32 	%r227, %r226, 1;
	add.s32 	%r52, %r178, %r227;
	st.shared.u16 	[%r52], %rs43;
	cvt.s64.s32 	%rd22, %r590;
	add.s64 	%rd24, %rd23, %rd22;
	shl.b64 	%rd25, %rd24, 1;
	add.s64 	%rd4, %rd1, %rd25;
	mov.u16 	%rs44, %rs33;
	@%p29 bra 	$L__BB0_41;
	ld.global.nc.u16 	%rs44, [%rd4+64];
$L__BB0_41:
	setp.ge.s32 	%p30, %r46, %r173;
	st.shared.u16 	[%r52+64], %rs44;
	mov.u16 	%rs45, %rs33;
	@%p30 bra 	$L__BB0_43;
	ld.global.nc.u16 	%rs45, [%rd4+128];
$L__BB0_43:
	setp.ge.s32 	%p31, %r46, %r173;
	st.shared.u16 	[%r52+128], %rs45;
	mov.u16 	%rs46, %rs33;
	@%p31 bra 	$L__BB0_45;
	ld.global.nc.u16 	%rs46, [%rd4+192];
$L__BB0_45:
	st.shared.u16 	[%r52+192], %rs46;
	add.s32 	%r590, %r590, 128;
	setp.lt.s32 	%p32, %r590, %r174;
	@%p32 bra 	$L__BB0_37;
$L__BB0_46:
	add.s32 	%r589, %r45, 4;
	setp.lt.u32 	%p33, %r45, 28;
	@%p33 bra 	$L__BB0_24;
	bar.sync 	0;
	setp.lt.s32 	%p34, %r173, 1;
	@%p34 bra 	$L__BB0_175;
	shl.b32 	%r230, %r174, 7;
	add.s32 	%r55, %r7, %r230;
	shr.u32 	%r231, %r1, 2;
	and.b32  	%r232, %r231, 16;
	shl.b32 	%r233, %r628, 4;
	and.b32  	%r56, %r233, 16;
	mul.lo.s32 	%r57, %r174, %r232;
	and.b32  	%r58, %r628, 1;
	shr.u32 	%r234, %r16, 4;
	add.s32 	%r235, %r234, 1;
	and.b32  	%r59, %r235, 3;
	mov.b32 	%r592, 0;
	mov.u32 	%r593, %r592;
$L__BB0_49:
	setp.ge.s32 	%p35, %r628, %r174;
	shl.b32 	%r236, %r592, 5;
	sub.s32 	%r237, %r173, %r236;
	min.s32 	%r238, %r237, 32;
	add.s32 	%r63, %r3, %r238;
	max.s32 	%r239, %r63, 0;
	sub.s32 	%r240, %r239, %r63;
	add.s32 	%r64, %r240, 31;
	shr.u32 	%r241, %r64, 5;
	add.s32 	%r65, %r241, 1;
	and.b32  	%r66, %r65, 7;
	add.s32 	%r67, %r66, -1;
	and.b32  	%r68, %r65, 15;
	sub.s32 	%r69, %r173, %r593;
	min.s32 	%r70, %r69, 32;
	add.s32 	%r242, %r593, %r39;
	mul.lo.s32 	%r71, %r242, %r174;
	mov.u32 	%r600, %r628;
	@%p35 bra 	$L__BB0_68;
	mad.lo.s32 	%r72, %r3, %r174, %r71;
	and.b32  	%r73, %r65, 268435440;
	and.b32  	%r74, %r65, 3;
	mov.u32 	%r594, %r628;
$L__BB0_51:
	setp.le.s32 	%p36, %r69, %r3;
	@%p36 bra 	$L__BB0_53;
	ld.param.u64 	%rd44, [_Z32flashattn_forward_wmma_v4_kernelPK6__halfS1_S1_Pfiiif_param_1];
	add.s32 	%r243, %r594, %r72;
	cvta.to.global.u64 	%rd26, %rd44;
	mul.wide.s32 	%rd27, %r243, 2;
	add.s64 	%rd28, %rd26, %rd27;
	ld.global.nc.u16 	%rs34, [%rd28];
	shl.b32 	%r244, %r3, 1;
	shl.b32 	%r245, %r594, 6;
	or.b32  	%r246, %r245, %r244;
	add.s32 	%r247, %r5, %r246;
	st.shared.u16 	[%r247], %rs34;
$L__BB0_53:
	setp.gt.s32 	%p37, %r63, 31;
	@%p37 bra 	$L__BB0_67;
	setp.lt.u32 	%p38, %r64, 480;
	mov.f32 	%f79, 0f00000000;
	// begin inline asm
	{  cvt.rn.f16.f32 %rs35, %f79;}

	// end inline asm
	shl.b32 	%r76, %r594, 5;
	mov.u32 	%r597, %r63;
	@%p38 bra 	$L__BB0_57;
	mov.b32 	%r596, 0;
	mov.u32 	%r597, %r63;
$L__BB0_56:
	.pragma "nounroll";
	add.s32 	%r249, %r76, %r597;
	shl.b32 	%r250, %r249, 1;
	add.s32 	%r251, %r5, %r250;
	st.shared.u16 	[%r251], %rs35;
	st.shared.u16 	[%r251+64], %rs35;
	st.shared.u16 	[%r251+128], %rs35;
	st.shared.u16 	[%r251+192], %rs35;
	st.shared.u16 	[%r251+256], %rs35;
	st.shared.u16 	[%r251+320], %rs35;
	st.shared.u16 	[%r251+384], %rs35;
	st.shared.u16 	[%r251+448], %rs35;
	st.shared.u16 	[%r251+512], %rs35;
	st.shared.u16 	[%r251+576], %rs35;
	st.shared.u16 	[%r251+640], %rs35;
	st.shared.u16 	[%r251+704], %rs35;
	st.shared.u16 	[%r251+768], %rs35;
	st.shared.u16 	[%r251+832], %rs35;
	st.shared.u16 	[%r251+896], %rs35;
	st.shared.u16 	[%r251+960], %rs35;
	add.s32 	%r597, %r597, 512;
	add.s32 	%r596, %r596, 16;
	setp.ne.s32 	%p39, %r596, %r73;
	@%p39 bra 	$L__BB0_56;
$L__BB0_57:
	setp.eq.s32 	%p40, %r68, 0;
	@%p40 bra 	$L__BB0_67;
	add.s32 	%r252, %r68, -1;
	setp.lt.u32 	%p41, %r252, 7;
	@%p41 bra 	$L__BB0_60;
	add.s32 	%r253, %r76, %r597;
	shl.b32 	%r254, %r253, 1;
	add.s32 	%r255, %r5, %r254;
	st.shared.u16 	[%r255], %rs35;
	st.shared.u16 	[%r255+64], %rs35;
	st.shared.u16 	[%r255+128], %rs35;
	st.shared.u16 	[%r255+192], %rs35;
	st.shared.u16 	[%r255+256], %rs35;
	st.shared.u16 	[%r255+320], %rs35;
	st.shared.u16 	[%r255+384], %rs35;
	st.shared.u16 	[%r255+448], %rs35;
	add.s32 	%r597, %r597, 256;
$L__BB0_60:
	setp.eq.s32 	%p42, %r66, 0;
	@%p42 bra 	$L__BB0_67;
	setp.lt.u32 	%p43, %r67, 3;
	@%p43 bra 	$L__BB0_63;
	add.s32 	%r256, %r76, %r597;
	shl.b32 	%r257, %r256, 1;
	add.s32 	%r258, %r5, %r257;
	st.shared.u16 	[%r258], %rs35;
	st.shared.u16 	[%r258+64], %rs35;
	st.shared.u16 	[%r258+128], %rs35;
	st.shared.u16 	[%r258+192], %rs35;
	add.s32 	%r597, %r597, 128;
$L__BB0_63:
	setp.eq.s32 	%p44, %r74, 0;
	@%p44 bra 	$L__BB0_67;
	setp.eq.s32 	%p45, %r74, 1;
	add.s32 	%r259, %r76, %r597;
	shl.b32 	%r260, %r259, 1;
	add.s32 	%r86, %r5, %r260;
	st.shared.u16 	[%r86], %rs35;
	@%p45 bra 	$L__BB0_67;
	setp.eq.s32 	%p46, %r74, 2;
	st.shared.u16 	[%r86+64], %rs35;
	@%p46 bra 	$L__BB0_67;
	st.shared.u16 	[%r86+128], %rs35;
$L__BB0_67:
	add.s32 	%r594, %r594, 4;
	setp.lt.s32 	%p47, %r594, %r174;
	mov.u32 	%r600, %r628;
	@%p47 bra 	$L__BB0_51;
$L__BB0_68:
	setp.ge.s32 	%p48, %r3, %r174;
	@%p48 bra 	$L__BB0_90;
	setp.eq.s32 	%p49, %r23, 0;
	mov.f32 	%f80, 0f00000000;
	// begin inline asm
	{  cvt.rn.f16.f32 %rs36, %f80;}

	// end inline asm
	mul.lo.s32 	%r89, %r600, %r174;
	add.s32 	%r90, %r89, %r71;
	mov.u32 	%r601, %r3;
	@%p49 bra 	$L__BB0_79;
	setp.ge.s32 	%p50, %r600, %r70;
	mov.u16 	%rs47, %rs36;
	@%p50 bra 	$L__BB0_72;
	add.s32 	%r261, %r90, %r3;
	mul.wide.s32 	%rd29, %r261, 2;
	add.s64 	%rd30, %rd2, %rd29;
	ld.global.nc.u16 	%rs47, [%rd30];
$L__BB0_72:
	setp.eq.s32 	%p51, %r23, 1;
	add.s32 	%r262, %r3, %r89;
	shl.b32 	%r263, %r262, 1;
	add.s32 	%r91, %r6, %r263;
	st.shared.u16 	[%r91], %rs47;
	mov.u32 	%r601, %r42;
	@%p51 bra 	$L__BB0_79;
	setp.ge.s32 	%p52, %r600, %r70;
	cvt.s64.s32 	%rd32, %r90;
	add.s64 	%rd33, %rd32, %rd16;
	shl.b64 	%rd34, %rd33, 1;
	add.s64 	%rd7, %rd2, %rd34;
	mov.u16 	%rs48, %rs36;
	@%p52 bra 	$L__BB0_75;
	ld.global.nc.u16 	%rs48, [%rd7+64];
$L__BB0_75:
	setp.eq.s32 	%p53, %r23, 2;
	st.shared.u16 	[%r91+64], %rs48;
	mov.u32 	%r601, %r43;
	@%p53 bra 	$L__BB0_79;
	setp.ge.s32 	%p54, %r600, %r70;
	mov.u16 	%rs49, %rs36;
	@%p54 bra 	$L__BB0_78;
	ld.global.nc.u16 	%rs49, [%rd7+128];
$L__BB0_78:
	st.shared.u16 	[%r91+128], %rs49;
	mov.u32 	%r601, %r44;
$L__BB0_79:
	setp.lt.u32 	%p55, %r17, 96;
	@%p55 bra 	$L__BB0_90;
	cvt.s64.s32 	%rd38, %r90;
$L__BB0_81:
	setp.ge.s32 	%p56, %r600, %r70;
	mov.u16 	%rs50, %rs36;
	@%p56 bra 	$L__BB0_83;
	add.s32 	%r264, %r90, %r601;
	mul.wide.s32 	%rd35, %r264, 2;
	add.s64 	%rd36, %rd2, %rd35;
	ld.global.nc.u16 	%rs50, [%rd36];
$L__BB0_83:
	setp.ge.s32 	%p57, %r600, %r70;
	add.s32 	%r265, %r601, %r89;
	shl.b32 	%r266, %r265, 1;
	add.s32 	%r94, %r6, %r266;
	st.shared.u16 	[%r94], %rs50;
	cvt.s64.s32 	%rd37, %r601;
	add.s64 	%rd39, %rd38, %rd37;
	shl.b64 	%rd40, %rd39, 1;
	add.s64 	%rd8, %rd2, %rd40;
	mov.u16 	%rs51, %rs36;
	@%p57 bra 	$L__BB0_85;
	ld.global.nc.u16 	%rs51, [%rd8+64];
$L__BB0_85:
	setp.ge.s32 	%p58, %r600, %r70;
	st.shared.u16 	[%r94+64], %rs51;
	mov.u16 	%rs52, %rs36;
	@%p58 bra 	$L__BB0_87;
	ld.global.nc.u16 	%rs52, [%rd8+128];
$L__BB0_87:
	setp.ge.s32 	%p59, %r600, %r70;
	st.shared.u16 	[%r94+128], %rs52;
	mov.u16 	%rs53, %rs36;
	@%p59 bra 	$L__BB0_89;
	ld.global.nc.u16 	%rs53, [%rd8+192];
$L__BB0_89:
	st.shared.u16 	[%r94+192], %rs53;
	add.s32 	%r601, %r601, 128;
	setp.lt.s32 	%p60, %r601, %r174;
	@%p60 bra 	$L__BB0_81;
$L__BB0_90:
	add.s32 	%r96, %r600, 4;
	setp.lt.u32 	%p61, %r600, 28;
	mov.u32 	%r600, %r96;
	@%p61 bra 	$L__BB0_68;
	setp.lt.u32 	%p62, %r1, 128;
	bar.sync 	0;
	@%p62 bra 	$L__BB0_92;
	bra.uni 	$L__BB0_101;
$L__BB0_92:
	setp.gt.s32 	%p63, %r174, 0;
	mov.f32 	%f269, 0f00000000;
	mov.f32 	%f270, %f269;
	mov.f32 	%f271, %f269;
	mov.f32 	%f272, %f269;
	mov.f32 	%f273, %f269;
	mov.f32 	%f274, %f269;
	mov.f32 	%f275, %f269;
	mov.f32 	%f276, %f269;
	@%p63 bra 	$L__BB0_93;
	bra.uni 	$L__BB0_100;
$L__BB0_93:
	setp.lt.u32 	%p64, %r174, 49;
	mov.b32 	%r605, 0;
	mov.f32 	%f276, 0f00000000;
	mov.f32 	%f275, %f276;
	mov.f32 	%f274, %f276;
	mov.f32 	%f273, %f276;
	mov.f32 	%f272, %f276;
	mov.f32 	%f271, %f276;
	mov.f32 	%f270, %f276;
	mov.f32 	%f269, %f276;
	@%p64 bra 	$L__BB0_96;
	mov.b32 	%r605, 0;
	mov.f32 	%f276, 0f00000000;
	mov.u32 	%r604, %r605;
$L__BB0_95:
	add.s32 	%r269, %r605, %r57;
	shl.b32 	%r270, %r269, 1;
	mov.u32 	%r271, smem_raw;
	add.s32 	%r272, %r271, %r270;
	shl.b32 	%r273, %r56, 1;
	shl.b32 	%r274, %r605, 6;
	or.b32  	%r275, %r274, %r273;
	add.s32 	%r276, %r5, %r275;
	wmma.load.a.sync.aligned.row.m16n16k16.shared.f16 	{%r277, %r278, %r279, %r280, %r281, %r282, %r283, %r284}, [%r272], %r174;
	mov.b32 	%r285, 32;
	wmma.load.b.sync.aligned.row.m16n16k16.shared.f16 	{%r286, %r287, %r288, %r289, %r290, %r291, %r292, %r293}, [%r276], %r285;
	wmma.mma.sync.aligned.row.row.m16n16k16.f32.f32 {%f85, %f86, %f87, %f88, %f89, %f90, %f91, %f92}, {%r277, %r278, %r279, %r280, %r281, %r282, %r283, %r284}, {%r286, %r287, %r288, %r289, %r290, %r291, %r292, %r293}, {%f269, %f270, %f271, %f272, %f273, %f274, %f275, %f276};
	add.s32 	%r294, %r272, 32;
	add.s32 	%r295, %r276, 1024;
	wmma.load.a.sync.aligned.row.m16n16k16.shared.f16 	{%r296, %r297, %r298, %r299, %r300, %r301, %r302, %r303}, [%r294], %r174;
	wmma.load.b.sync.aligned.row.m16n16k16.shared.f16 	{%r304, %r305, %r306, %r307, %r308, %r309, %r310, %r311}, [%r295], %r285;
	wmma.mma.sync.aligned.row.row.m16n16k16.f32.f32 {%f93, %f94, %f95, %f96, %f97, %f98, %f99, %f100}, {%r296, %r297, %r298, %r299, %r300, %r301, %r302, %r303}, {%r304, %r305, %r306, %r307, %r308, %r309, %r310, %r311}, {%f85, %f86, %f87, %f88, %f89, %f90, %f91, %f92};
	add.s32 	%r312, %r272, 64;
	add.s32 	%r313, %r276, 2048;
	wmma.load.a.sync.aligned.row.m16n16k16.shared.f16 	{%r314, %r315, %r316, %r317, %r318, %r319, %r320, %r321}, [%r312], %r174;
	wmma.load.b.sync.aligned.row.m16n16k16.shared.f16 	{%r322, %r323, %r324, %r325, %r326, %r327, %r328, %r329}, [%r313], %r285;
	wmma.mma.sync.aligned.row.row.m16n16k16.f32.f32 {%f101, %f102, %f103, %f104, %f105, %f106, %f107, %f108}, {%r314, %r315, %r316, %r317, %r318, %r319, %r320, %r321}, {%r322, %r323, %r324, %r325, %r326, %r327, %r328, %r329}, {%f93, %f94, %f95, %f96, %f97, %f98, %f99, %f100};
	add.s32 	%r330, %r272, 96;
	add.s32 	%r331, %r276, 3072;
	wmma.load.a.sync.aligned.row.m16n16k16.shared.f16 	{%r332, %r333, %r334, %r335, %r336, %r337, %r338, %r339}, [%r330], %r174;
	wmma.load.b.sync.aligned.row.m16n16k16.shared.f16 	{%r340, %r341, %r342, %r343, %r344, %r345, %r346, %r347}, [%r331], %r285;
	wmma.mma.sync.aligned.row.row.m16n16k16.f32.f32 {%f269, %f270, %f271, %f272, %f273, %f274, %f275, %f276}, {%r332, %r333, %r334, %r335, %r336, %r337, %r338, %r339}, {%r340, %r341, %r342, %r343, %r344, %r345, %r346, %r347}, {%f101, %f102, %f103, %f104, %f105, %f106, %f107, %f108};
	add.s32 	%r605, %r605, 64;
	add.s32 	%r604, %r604, 4;
	add.s32 	%r348, %r174, -1;
	shr.u32 	%r349, %r348, 4;
	add.s32 	%r350, %r349, 1;
	and.b32  	%r351, %r350, 536870908;
	setp.ne.s32 	%p65, %r604, %r351;
	@%p65 bra 	$L__BB0_95;
$L__BB0_96:
	setp.eq.s32 	%p66, %r59, 0;
	@%p66 bra 	$L__BB0_100;
	setp.eq.s32 	%p67, %r59, 1;
	add.s32 	%r352, %r605, %r57;
	shl.b32 	%r353, %r352, 1;
	mov.u32 	%r354, smem_raw;
	add.s32 	%r102, %r354, %r353;
	shl.b32 	%r355, %r56, 1;
	shl.b32 	%r356, %r605, 6;
	or.b32  	%r357, %r356, %r355;
	add.s32 	%r103, %r5, %r357;
	wmma.load.a.sync.aligned.row.m16n16k16.shared.f16 	{%r358, %r359, %r360, %r361, %r362, %r363, %r364, %r365}, [%r102], %r174;
	mov.b32 	%r366, 32;
	wmma.load.b.sync.aligned.row.m16n16k16.shared.f16 	{%r367, %r368, %r369, %r370, %r371, %r372, %r373, %r374}, [%r103], %r366;
	wmma.mma.sync.aligned.row.row.m16n16k16.f32.f32 {%f269, %f270, %f271, %f272, %f273, %f274, %f275, %f276}, {%r358, %r359, %r360, %r361, %r362, %r363, %r364, %r365}, {%r367, %r368, %r369, %r370, %r371, %r372, %r373, %r374}, {%f269, %f270, %f271, %f272, %f273, %f274, %f275, %f276};
	@%p67 bra 	$L__BB0_100;
	setp.eq.s32 	%p68, %r59, 2;
	add.s32 	%r375, %r102, 32;
	add.s32 	%r376, %r103, 1024;
	wmma.load.a.sync.aligned.row.m16n16k16.shared.f16 	{%r377, %r378, %r379, %r380, %r381, %r382, %r383, %r384}, [%r375], %r174;
	mov.b32 	%r385, 32;
	wmma.load.b.sync.aligned.row.m16n16k16.shared.f16 	{%r386, %r387, %r388, %r389, %r390, %r391, %r392, %r393}, [%r376], %r385;
	wmma.mma.sync.aligned.row.row.m16n16k16.f32.f32 {%f269, %f270, %f271, %f272, %f273, %f274, %f275, %f276}, {%r377, %r378, %r379, %r380, %r381, %r382, %r383, %r384}, {%r386, %r387, %r388, %r389, %r390, %r391, %r392, %r393}, {%f269, %f270, %f271, %f272, %f273, %f274, %f275, %f276};
	@%p68 bra 	$L__BB0_100;
	add.s32 	%r394, %r102, 64;
	add.s32 	%r395, %r103, 2048;
	wmma.load.a.sync.aligned.row.m16n16k16.shared.f16 	{%r396, %r397, %r398, %r399, %r400, %r401, %r402, %r403}, [%r394], %r174;
	mov.b32 	%r404, 32;
	wmma.load.b.sync.aligned.row.m16n16k16.shared.f16 	{%r405, %r406, %r407, %r408, %r409, %r410, %r411, %r412}, [%r395], %r404;
	wmma.mma.sync.aligned.row.row.m16n16k16.f32.f32 {%f269, %f270, %f271, %f272, %f273, %f274, %f275, %f276}, {%r396, %r397, %r398, %r399, %r400, %r401, %r402, %r403}, {%r405, %r406, %r407, %r408, %r409, %r410, %r411, %r412}, {%f269, %f270, %f271, %f272, %f273, %f274, %f275, %f276};
$L__BB0_100:
	shl.b32 	%r413, %r56, 2;
	shl.b32 	%r414, %r1, 5;
	and.b32  	%r415, %r414, 2048;
	or.b32  	%r416, %r415, %r413;
	add.s32 	%r417, %r7, %r416;
	mov.b32 	%r418, 32;
	wmma.store.d.sync.aligned.row.m16n16k16.shared.f32 	[%r417], {%f269, %f270, %f271, %f272, %f273, %f274, %f275, %f276}, %r418;
$L__BB0_101:
	bar.sync 	0;
	mov.u32 	%r606, %r628;
$L__BB0_102:
	mov.u32 	%r104, %r606;
	add.s32 	%r419, %r4, %r104;
	setp.ge.s32 	%p69, %r419, %r173;
	@%p69 bra 	$L__BB0_113;
	setp.ne.s32 	%p70, %r3, 0;
	shl.b32 	%r421, %r104, 2;
	add.s32 	%r105, %r7, %r421;
	mov.b32 	%r607, 0;
	mov.u32 	%r608, %r607;
	@%p70 bra 	$L__BB0_105;
	ld.shared.u32 	%r607, [%r105+4096];
	ld.shared.u32 	%r608, [%r105+4224];
$L__BB0_105:
	setp.le.s32 	%p71, %r69, %r3;
	shfl.sync.idx.b32	%r422|%p72, %r607, 0, 31, -1;
	mov.b32 	%f65, %r422;
	shfl.sync.idx.b32	%r423|%p73, %r608, 0, 31, -1;
	mov.b32 	%f66, %r423;
	shl.b32 	%r424, %r3, 2;
	shl.b32 	%r425, %r104, 7;
	or.b32  	%r426, %r425, %r424;
	add.s32 	%r110, %r7, %r426;
	mov.f32 	%f277, 0fFF800000;
	@%p71 bra 	$L__BB0_107;
	ld.param.f32 	%f244, [_Z32flashattn_forward_wmma_v4_kernelPK6__halfS1_S1_Pfiiif_param_7];
	ld.shared.f32 	%f110, [%r110];
	mul.f32 	%f111, %f244, %f110;
	st.shared.f32 	[%r110], %f111;
	max.f32 	%f277, %f111, 0fFF800000;
$L__BB0_107:
	mov.b32 	%r427, %f277;
	shfl.sync.down.b32	%r428|%p74, %r427, 16, 31, -1;
	mov.b32 	%f113, %r428;
	max.f32 	%f114, %f277, %f113;
	mov.b32 	%r429, %f114;
	shfl.sync.down.b32	%r430|%p75, %r429, 8, 31, -1;
	mov.b32 	%f115, %r430;
	max.f32 	%f116, %f114, %f115;
	mov.b32 	%r431, %f116;
	shfl.sync.down.b32	%r432|%p76, %r431, 4, 31, -1;
	mov.b32 	%f117, %r432;
	max.f32 	%f118, %f116, %f117;
	mov.b32 	%r433, %f118;
	shfl.sync.down.b32	%r434|%p77, %r433, 2, 31, -1;
	mov.b32 	%f119, %r434;
	max.f32 	%f120, %f118, %f119;
	mov.b32 	%r435, %f120;
	shfl.sync.down.b32	%r436|%p78, %r435, 1, 31, -1;
	mov.b32 	%f121, %r436;
	max.f32 	%f122, %f120, %f121;
	mov.b32 	%r437, %f122;
	shfl.sync.idx.b32	%r438|%p79, %r437, 0, 31, -1;
	mov.b32 	%f123, %r438;
	max.f32 	%f69, %f65, %f123;
	setp.eq.f32 	%p80, %f65, 0fFF800000;
	mov.f32 	%f278, 0f00000000;
	@%p80 bra 	$L__BB0_109;
	sub.f32 	%f124, %f65, %f69;
	fma.rn.f32 	%f125, %f124, 0f3BBB989D, 0f3F000000;
	cvt.sat.f32.f32 	%f126, %f125;
	mov.f32 	%f127, 0f4B400001;
	mov.f32 	%f128, 0f437C0000;
	fma.rm.f32 	%f129, %f126, %f128, %f127;
	add.f32 	%f130, %f129, 0fCB40007F;
	neg.f32 	%f131, %f130;
	fma.rn.f32 	%f132, %f124, 0f3FB8AA3B, %f131;
	fma.rn.f32 	%f133, %f124, 0f32A57060, %f132;
	mov.b32 	%r439, %f129;
	shl.b32 	%r440, %r439, 23;
	mov.b32 	%f134, %r440;
	ex2.approx.ftz.f32 	%f135, %f133;
	mul.f32 	%f136, %f135, %f134;
	mul.f32 	%f278, %f136, %f66;
$L__BB0_109:
	setp.le.s32 	%p81, %r69, %r3;
	mov.f32 	%f279, 0f00000000;
	@%p81 bra 	$L__BB0_111;
	ld.shared.f32 	%f138, [%r110];
	sub.f32 	%f139, %f138, %f69;
	fma.rn.f32 	%f140, %f139, 0f3BBB989D, 0f3F000000;
	cvt.sat.f32.f32 	%f141, %f140;
	mov.f32 	%f142, 0f4B400001;
	mov.f32 	%f143, 0f437C0000;
	fma.rm.f32 	%f144, %f141, %f143, %f142;
	add.f32 	%f145, %f144, 0fCB40007F;
	neg.f32 	%f146, %f145;
	fma.rn.f32 	%f147, %f139, 0f3FB8AA3B, %f146;
	fma.rn.f32 	%f148, %f139, 0f32A57060, %f147;
	mov.b32 	%r441, %f144;
	shl.b32 	%r442, %r441, 23;
	mov.b32 	%f149, %r442;
	ex2.approx.ftz.f32 	%f150, %f148;
	fma.rn.f32 	%f279, %f150, %f149, 0f00000000;
$L__BB0_111:
	setp.ne.s32 	%p82, %r3, 0;
	mov.b32 	%r443, %f279;
	shfl.sync.down.b32	%r444|%p83, %r443, 16, 31, -1;
	mov.b32 	%f151, %r444;
	add.f32 	%f152, %f279, %f151;
	mov.b32 	%r445, %f152;
	shfl.sync.down.b32	%r446|%p84, %r445, 8, 31, -1;
	mov.b32 	%f153, %r446;
	add.f32 	%f154, %f152, %f153;
	mov.b32 	%r447, %f154;
	shfl.sync.down.b32	%r448|%p85, %r447, 4, 31, -1;
	mov.b32 	%f155, %r448;
	add.f32 	%f156, %f154, %f155;
	mov.b32 	%r449, %f156;
	shfl.sync.down.b32	%r450|%p86, %r449, 2, 31, -1;
	mov.b32 	%f157, %r450;
	add.f32 	%f158, %f156, %f157;
	mov.b32 	%r451, %f158;
	shfl.sync.down.b32	%r452|%p87, %r451, 1, 31, -1;
	mov.b32 	%f159, %r452;
	add.f32 	%f160, %f158, %f159;
	mov.b32 	%r453, %f160;
	shfl.sync.idx.b32	%r454|%p88, %r453, 0, 31, -1;
	mov.b32 	%f161, %r454;
	add.f32 	%f74, %f278, %f161;
	setp.gt.f32 	%p89, %f74, 0f00000000;
	setp.gt.f32 	%p90, %f66, 0f00000000;
	div.rn.f32 	%f162, %f278, %f74;
	selp.f32 	%f163, %f162, 0f00000000, %p90;
	selp.f32 	%f75, %f163, 0f00000000, %p89;
	@%p82 bra 	$L__BB0_113;
	st.shared.f32 	[%r105+4096], %f69;
	st.shared.f32 	[%r105+4224], %f74;
	st.shared.f32 	[%r105+4352], %f75;
$L__BB0_113:
	add.s32 	%r606, %r104, 4;
	setp.lt.u32 	%p91, %r104, 28;
	@%p91 bra 	$L__BB0_102;
	bar.sync 	0;
	mov.u32 	%r609, %r628;
$L__BB0_115:
	mov.u32 	%r112, %r609;
	add.s32 	%r455, %r4, %r112;
	setp.ge.s32 	%p92, %r455, %r173;
	@%p92 bra 	$L__BB0_123;
	setp.ge.s32 	%p93, %r3, %r174;
	shl.b32 	%r456, %r112, 2;
	add.s32 	%r457, %r7, %r456;
	ld.shared.f32 	%f76, [%r457+4352];
	@%p93 bra 	$L__BB0_123;
	setp.eq.s32 	%p94, %r23, 0;
	mul.lo.s32 	%r113, %r112, %r174;
	mov.u32 	%r610, %r3;
	@%p94 bra 	$L__BB0_121;
	setp.eq.s32 	%p95, %r23, 1;
	add.s32 	%r458, %r3, %r113;
	shl.b32 	%r459, %r458, 2;
	add.s32 	%r114, %r7, %r459;
	ld.shared.f32 	%f164, [%r114+6528];
	mul.f32 	%f165, %f76, %f164;
	st.shared.f32 	[%r114+6528], %f165;
	mov.u32 	%r610, %r42;
	@%p95 bra 	$L__BB0_121;
	setp.eq.s32 	%p96, %r23, 2;
	ld.shared.f32 	%f166, [%r114+6656];
	mul.f32 	%f167, %f76, %f166;
	st.shared.f32 	[%r114+6656], %f167;
	mov.u32 	%r610, %r43;
	@%p96 bra 	$L__BB0_121;
	ld.shared.f32 	%f168, [%r114+6784];
	mul.f32 	%f169, %f76, %f168;
	st.shared.f32 	[%r114+6784], %f169;
	mov.u32 	%r610, %r44;
$L__BB0_121:
	setp.lt.u32 	%p97, %r17, 96;
	@%p97 bra 	$L__BB0_123;
$L__BB0_122:
	add.s32 	%r460, %r610, %r113;
	shl.b32 	%r461, %r460, 2;
	add.s32 	%r462, %r7, %r461;
	ld.shared.f32 	%f170, [%r462+6528];
	mul.f32 	%f171, %f76, %f170;
	st.shared.f32 	[%r462+6528], %f171;
	ld.shared.f32 	%f172, [%r462+6656];
	mul.f32 	%f173, %f76, %f172;
	st.shared.f32 	[%r462+6656], %f173;
	ld.shared.f32 	%f174, [%r462+6784];
	mul.f32 	%f175, %f76, %f174;
	st.shared.f32 	[%r462+6784], %f175;
	ld.shared.f32 	%f176, [%r462+6912];
	mul.f32 	%f177, %f76, %f176;
	st.shared.f32 	[%r462+6912], %f177;
	add.s32 	%r610, %r610, 128;
	setp.lt.s32 	%p98, %r610, %r174;
	@%p98 bra 	$L__BB0_122;
$L__BB0_123:
	add.s32 	%r609, %r112, 4;
	setp.lt.u32 	%p99, %r112, 28;
	@%p99 bra 	$L__BB0_115;
	bar.sync 	0;
	and.b32  	%r119, %r65, 268435440;
	and.b32  	%r120, %r65, 3;
	mov.u32 	%r612, %r628;
$L__BB0_125:
	mov.u32 	%r121, %r612;
	add.s32 	%r463, %r4, %r121;
	setp.lt.s32 	%p100, %r463, %r173;
	@%p100 bra 	$L__BB0_127;
	mov.f32 	%f178, 0f00000000;
	// begin inline asm
	{  cvt.rn.f16.f32 %rs37, %f178;}

	// end inline asm
	shl.b32 	%r464, %r3, 1;
	shl.b32 	%r465, %r121, 6;
	or.b32  	%r466, %r465, %r464;
	add.s32 	%r467, %r7, %r466;
	st.shared.u16 	[%r467+4480], %rs37;
	bra.uni 	$L__BB0_143;
$L__BB0_127:
	setp.le.s32 	%p101, %r69, %r3;
	@%p101 bra 	$L__BB0_129;
	shl.b32 	%r468, %r121, 2;
	add.s32 	%r469, %r7, %r468;
	ld.shared.f32 	%f180, [%r469+4224];
	ld.shared.f32 	%f181, [%r469+4096];
	shl.b32 	%r470, %r121, 5;
	or.b32  	%r471, %r3, %r470;
	shl.b32 	%r472, %r471, 2;
	add.s32 	%r473, %r7, %r472;
	ld.shared.f32 	%f182, [%r473];
	sub.f32 	%f183, %f182, %f181;
	fma.rn.f32 	%f184, %f183, 0f3BBB989D, 0f3F000000;
	cvt.sat.f32.f32 	%f185, %f184;
	mov.f32 	%f186, 0f4B400001;
	mov.f32 	%f187, 0f437C0000;
	fma.rm.f32 	%f188, %f185, %f187, %f186;
	add.f32 	%f189, %f188, 0fCB40007F;
	neg.f32 	%f190, %f189;
	fma.rn.f32 	%f191, %f183, 0f3FB8AA3B, %f190;
	fma.rn.f32 	%f192, %f183, 0f32A57060, %f191;
	mov.b32 	%r474, %f188;
	shl.b32 	%r475, %r474, 23;
	mov.b32 	%f193, %r475;
	ex2.approx.ftz.f32 	%f194, %f192;
	mul.f32 	%f195, %f194, %f193;
	rcp.rn.f32 	%f196, %f180;
	setp.gt.f32 	%p102, %f180, 0f00000000;
	selp.f32 	%f197, %f196, 0f00000000, %p102;
	mul.f32 	%f179, %f197, %f195;
	// begin inline asm
	{  cvt.rn.f16.f32 %rs38, %f179;}

	// end inline asm
	shl.b32 	%r476, %r471, 1;
	sub.s32 	%r477, %r473, %r476;
	st.shared.u16 	[%r477+4480], %rs38;
$L__BB0_129:
	setp.gt.s32 	%p103, %r63, 31;
	@%p103 bra 	$L__BB0_143;
	setp.lt.u32 	%p104, %r64, 480;
	mov.f32 	%f198, 0f00000000;
	// begin inline asm
	{  cvt.rn.f16.f32 %rs39, %f198;}

	// end inline asm
	shl.b32 	%r122, %r121, 5;
	mov.u32 	%r615, %r63;
	@%p104 bra 	$L__BB0_133;
	mov.b32 	%r614, 0;
	mov.u32 	%r615, %r63;
$L__BB0_132:
	.pragma "nounroll";
	add.s32 	%r479, %r122, %r615;
	shl.b32 	%r480, %r479, 1;
	add.s32 	%r481, %r7, %r480;
	st.shared.u16 	[%r481+4480], %rs39;
	st.shared.u16 	[%r481+4544], %rs39;
	st.shared.u16 	[%r481+4608], %rs39;
	st.shared.u16 	[%r481+4672], %rs39;
	st.shared.u16 	[%r481+4736], %rs39;
	st.shared.u16 	[%r481+4800], %rs39;
	st.shared.u16 	[%r481+4864], %rs39;
	st.shared.u16 	[%r481+4928], %rs39;
	st.shared.u16 	[%r481+4992], %rs39;
	st.shared.u16 	[%r481+5056], %rs39;
	st.shared.u16 	[%r481+5120], %rs39;
	st.shared.u16 	[%r481+5184], %rs39;
	st.shared.u16 	[%r481+5248], %rs39;
	st.shared.u16 	[%r481+5312], %rs39;
	st.shared.u16 	[%r481+5376], %rs39;
	st.shared.u16 	[%r481+5440], %rs39;
	add.s32 	%r615, %r615, 512;
	add.s32 	%r614, %r614, 16;
	setp.ne.s32 	%p105, %r614, %r119;
	@%p105 bra 	$L__BB0_132;
$L__BB0_133:
	setp.eq.s32 	%p106, %r68, 0;
	@%p106 bra 	$L__BB0_143;
	add.s32 	%r482, %r68, -1;
	setp.lt.u32 	%p107, %r482, 7;
	@%p107 bra 	$L__BB0_136;
	add.s32 	%r483, %r122, %r615;
	shl.b32 	%r484, %r483, 1;
	add.s32 	%r485, %r7, %r484;
	st.shared.u16 	[%r485+4480], %rs39;
	st.shared.u16 	[%r485+4544], %rs39;
	st.shared.u16 	[%r485+4608], %rs39;
	st.shared.u16 	[%r485+4672], %rs39;
	st.shared.u16 	[%r485+4736], %rs39;
	st.shared.u16 	[%r485+4800], %rs39;
	st.shared.u16 	[%r485+4864], %rs39;
	st.shared.u16 	[%r485+4928], %rs39;
	add.s32 	%r615, %r615, 256;
$L__BB0_136:
	setp.eq.s32 	%p108, %r66, 0;
	@%p108 bra 	$L__BB0_143;
	add.s32 	%r486, %r66, -1;
	setp.lt.u32 	%p109, %r486, 3;
	@%p109 bra 	$L__BB0_139;
	add.s32 	%r487, %r122, %r615;
	shl.b32 	%r488, %r487, 1;
	add.s32 	%r489, %r7, %r488;
	st.shared.u16 	[%r489+4480], %rs39;
	st.shared.u16 	[%r489+4544], %rs39;
	st.shared.u16 	[%r489+4608], %rs39;
	st.shared.u16 	[%r489+4672], %rs39;
	add.s32 	%r615, %r615, 128;
$L__BB0_139:
	setp.eq.s32 	%p110, %r120, 0;
	@%p110 bra 	$L__BB0_143;
	setp.eq.s32 	%p111, %r120, 1;
	add.s32 	%r490, %r122, %r615;
	shl.b32 	%r491, %r490, 1;
	add.s32 	%r132, %r7, %r491;
	st.shared.u16 	[%r132+4480], %rs39;
	@%p111 bra 	$L__BB0_143;
	setp.eq.s32 	%p112, %r120, 2;
	st.shared.u16 	[%r132+4544], %rs39;
	@%p112 bra 	$L__BB0_143;
	st.shared.u16 	[%r132+4608], %rs39;
$L__BB0_143:
	add.s32 	%r612, %r121, 4;
	setp.lt.u32 	%p113, %r121, 28;
	@%p113 bra 	$L__BB0_125;
	bar.sync 	0;
	mov.u32 	%r618, %r628;
$L__BB0_145:
	mov.u32 	%r134, %r618;
	setp.ge.s32 	%p114, %r3, %r174;
	@%p114 bra 	$L__BB0_159;
	setp.lt.u32 	%p115, %r17, 480;
	mul.lo.s32 	%r135, %r134, %r174;
	mov.u32 	%r621, %r3;
	@%p115 bra 	$L__BB0_149;
	mov.b32 	%r620, 0;
	mov.u32 	%r621, %r3;
$L__BB0_148:
	.pragma "nounroll";
	add.s32 	%r493, %r621, %r135;
	shl.b32 	%r494, %r493, 2;
	add.s32 	%r495, %r55, %r494;
	mov.b32 	%r496, 0;
	st.shared.u32 	[%r495+6528], %r496;
	st.shared.u32 	[%r495+6656], %r496;
	st.shared.u32 	[%r495+6784], %r496;
	st.shared.u32 	[%r495+6912], %r496;
	st.shared.u32 	[%r495+7040], %r496;
	st.shared.u32 	[%r495+7168], %r496;
	st.shared.u32 	[%r495+7296], %r496;
	st.shared.u32 	[%r495+7424], %r496;
	st.shared.u32 	[%r495+7552], %r496;
	st.shared.u32 	[%r495+7680], %r496;
	st.shared.u32 	[%r495+7808], %r496;
	st.shared.u32 	[%r495+7936], %r496;
	st.shared.u32 	[%r495+8064], %r496;
	st.shared.u32 	[%r495+8192], %r496;
	st.shared.u32 	[%r495+8320], %r496;
	st.shared.u32 	[%r495+8448], %r496;
	add.s32 	%r621, %r621, 512;
	add.s32 	%r620, %r620, 16;
	setp.ne.s32 	%p116, %r620, %r22;
	@%p116 bra 	$L__BB0_148;
$L__BB0_149:
	setp.eq.s32 	%p117, %r18, 0;
	@%p117 bra 	$L__BB0_159;
	add.s32 	%r497, %r18, -1;
	setp.lt.u32 	%p118, %r497, 7;
	@%p118 bra 	$L__BB0_152;
	add.s32 	%r498, %r621, %r135;
	shl.b32 	%r499, %r498, 2;
	add.s32 	%r500, %r55, %r499;
	mov.b32 	%r501, 0;
	st.shared.u32 	[%r500+6528], %r501;
	st.shared.u32 	[%r500+6656], %r501;
	st.shared.u32 	[%r500+6784], %r501;
	st.shared.u32 	[%r500+6912], %r501;
	st.shared.u32 	[%r500+7040], %r501;
	st.shared.u32 	[%r500+7168], %r501;
	st.shared.u32 	[%r500+7296], %r501;
	st.shared.u32 	[%r500+7424], %r501;
	add.s32 	%r621, %r621, 256;
$L__BB0_152:
	setp.eq.s32 	%p119, %r20, 0;
	@%p119 bra 	$L__BB0_159;
	add.s32 	%r502, %r20, -1;
	setp.lt.u32 	%p120, %r502, 3;
	@%p120 bra 	$L__BB0_155;
	add.s32 	%r503, %r621, %r135;
	shl.b32 	%r504, %r503, 2;
	add.s32 	%r505, %r55, %r504;
	mov.b32 	%r506, 0;
	st.shared.u32 	[%r505+6528], %r506;
	st.shared.u32 	[%r505+6656], %r506;
	st.shared.u32 	[%r505+6784], %r506;
	st.shared.u32 	[%r505+6912], %r506;
	add.s32 	%r621, %r621, 128;
$L__BB0_155:
	setp.eq.s32 	%p121, %r23, 0;
	@%p121 bra 	$L__BB0_159;
	setp.eq.s32 	%p122, %r23, 1;
	add.s32 	%r507, %r621, %r135;
	shl.b32 	%r508, %r507, 2;
	add.s32 	%r145, %r55, %r508;
	mov.b32 	%r509, 0;
	st.shared.u32 	[%r145+6528], %r509;
	@%p122 bra 	$L__BB0_159;
	setp.eq.s32 	%p123, %r23, 2;
	mov.b32 	%r510, 0;
	st.shared.u32 	[%r145+6656], %r510;
	@%p123 bra 	$L__BB0_159;
	mov.b32 	%r511, 0;
	st.shared.u32 	[%r145+6784], %r511;
$L__BB0_159:
	add.s32 	%r618, %r134, 4;
	setp.lt.u32 	%p124, %r134, 28;
	@%p124 bra 	$L__BB0_145;
	setp.lt.s32 	%p125, %r174, 16;
	bar.sync 	0;
	mov.u32 	%r625, %r628;
	@%p125 bra 	$L__BB0_166;
	mov.b32 	%r624, 0;
$L__BB0_162:
	setp.gt.u32 	%p126, %r1, 127;
	@%p126 bra 	$L__BB0_165;
	shl.b32 	%r513, %r58, 4;
	add.s32 	%r148, %r624, %r513;
	setp.ge.s32 	%p127, %r148, %r174;
	@%p127 bra 	$L__BB0_165;
	shl.b32 	%r514, %r148, 1;
	add.s32 	%r515, %r6, %r514;
	shl.b32 	%r516, %r1, 4;
	and.b32  	%r517, %r516, 1024;
	add.s32 	%r518, %r7, %r517;
	add.s32 	%r519, %r518, 4480;
	mov.b32 	%r520, 32;
	wmma.load.a.sync.aligned.row.m16n16k16.shared.f16 	{%r521, %r522, %r523, %r524, %r525, %r526, %r527, %r528}, [%r519], %r520;
	wmma.load.b.sync.aligned.row.m16n16k16.shared.f16 	{%r529, %r530, %r531, %r532, %r533, %r534, %r535, %r536}, [%r515], %r174;
	mov.f32 	%f199, 0f00000000;
	wmma.mma.sync.aligned.row.row.m16n16k16.f32.f32 {%f200, %f201, %f202, %f203, %f204, %f205, %f206, %f207}, {%r521, %r522, %r523, %r524, %r525, %r526, %r527, %r528}, {%r529, %r530, %r531, %r532, %r533, %r534, %r535, %r536}, {%f199, %f199, %f199, %f199, %f199, %f199, %f199, %f199};
	add.s32 	%r537, %r58, %r174;
	shl.b32 	%r538, %r537, 4;
	add.s32 	%r539, %r538, %r624;
	shl.b32 	%r540, %r539, 1;
	add.s32 	%r541, %r6, %r540;
	add.s32 	%r542, %r518, 4512;
	wmma.load.a.sync.aligned.row.m16n16k16.shared.f16 	{%r543, %r544, %r545, %r546, %r547, %r548, %r549, %r550}, [%r542], %r520;
	wmma.load.b.sync.aligned.row.m16n16k16.shared.f16 	{%r551, %r552, %r553, %r554, %r555, %r556, %r557, %r558}, [%r541], %r174;
	wmma.mma.sync.aligned.row.row.m16n16k16.f32.f32 {%f208, %f209, %f210, %f211, %f212, %f213, %f214, %f215}, {%r543, %r544, %r545, %r546, %r547, %r548, %r549, %r550}, {%r551, %r552, %r553, %r554, %r555, %r556, %r557, %r558}, {%f200, %f201, %f202, %f203, %f204, %f205, %f206, %f207};
	add.s32 	%r559, %r148, %r57;
	shl.b32 	%r560, %r559, 2;
	add.s32 	%r561, %r55, %r560;
	add.s32 	%r562, %r561, 6528;
	wmma.store.d.sync.aligned.row.m16n16k16.shared.f32 	[%r562], {%f208, %f209, %f210, %f211, %f212, %f213, %f214, %f215}, %r174;
$L__BB0_165:
	bar.sync 	0;
	add.s32 	%r624, %r624, 32;
	setp.le.s32 	%p128, %r174, %r624;
	sub.s32 	%r563, %r174, %r624;
	setp.lt.s32 	%p129, %r563, 16;
	or.pred  	%p130, %p128, %p129;
	mov.u32 	%r625, %r628;
	@%p130 bra 	$L__BB0_166;
	bra.uni 	$L__BB0_162;
$L__BB0_166:
	setp.ge.s32 	%p131, %r3, %r174;
	@%p131 bra 	$L__BB0_173;
	setp.eq.s32 	%p132, %r23, 0;
	mul.lo.s32 	%r151, %r625, %r174;
	mov.u32 	%r626, %r3;
	@%p132 bra 	$L__BB0_171;
	setp.eq.s32 	%p133, %r23, 1;
	add.s32 	%r564, %r3, %r151;
	shl.b32 	%r565, %r564, 2;
	add.s32 	%r152, %r55, %r565;
	ld.shared.f32 	%f216, [%r152+6528];
	add.s32 	%r153, %r7, %r565;
	ld.shared.f32 	%f217, [%r153+6528];
	add.f32 	%f218, %f216, %f217;
	st.shared.f32 	[%r153+6528], %f218;
	mov.u32 	%r626, %r42;
	@%p133 bra 	$L__BB0_171;
	setp.eq.s32 	%p134, %r23, 2;
	ld.shared.f32 	%f219, [%r152+6656];
	ld.shared.f32 	%f220, [%r153+6656];
	add.f32 	%f221, %f219, %f220;
	st.shared.f32 	[%r153+6656], %f221;
	mov.u32 	%r626, %r43;
	@%p134 bra 	$L__BB0_171;
	ld.shared.f32 	%f222, [%r152+6784];
	ld.shared.f32 	%f223, [%r153+6784];
	add.f32 	%f224, %f222, %f223;
	st.shared.f32 	[%r153+6784], %f224;
	mov.u32 	%r626, %r44;
$L__BB0_171:
	setp.lt.u32 	%p135, %r17, 96;
	@%p135 bra 	$L__BB0_173;
$L__BB0_172:
	add.s32 	%r566, %r626, %r151;
	shl.b32 	%r567, %r566, 2;
	add.s32 	%r568, %r55, %r567;
	ld.shared.f32 	%f225, [%r568+6528];
	add.s32 	%r569, %r7, %r567;
	ld.shared.f32 	%f226, [%r569+6528];
	add.f32 	%f227, %f225, %f226;
	st.shared.f32 	[%r569+6528], %f227;
	ld.shared.f32 	%f228, [%r568+6656];
	ld.shared.f32 	%f229, [%r569+6656];
	add.f32 	%f230, %f228, %f229;
	st.shared.f32 	[%r569+6656], %f230;
	ld.shared.f32 	%f231, [%r568+6784];
	ld.shared.f32 	%f232, [%r569+6784];
	add.f32 	%f233, %f231, %f232;
	st.shared.f32 	[%r569+6784], %f233;
	ld.shared.f32 	%f234, [%r568+6912];
	ld.shared.f32 	%f235, [%r569+6912];
	add.f32 	%f236, %f234, %f235;
	st.shared.f32 	[%r569+6912], %f236;
	add.s32 	%r626, %r626, 128;
	setp.lt.s32 	%p136, %r626, %r174;
	@%p136 bra 	$L__BB0_172;
$L__BB0_173:
	add.s32 	%r157, %r625, 4;
	setp.lt.u32 	%p137, %r625, 28;
	mov.u32 	%r625, %r157;
	@%p137 bra 	$L__BB0_166;
	bar.sync 	0;
	add.s32 	%r593, %r593, 32;
	setp.lt.s32 	%p138, %r593, %r173;
	add.s32 	%r592, %r592, 1;
	@%p138 bra 	$L__BB0_49;
$L__BB0_175:
	ld.param.u64 	%rd45, [_Z32flashattn_forward_wmma_v4_kernelPK6__halfS1_S1_Pfiiif_param_3];
	mov.u32 	%r570, smem_raw;
	mad.lo.s32 	%r571, %r174, 192, %r570;
	add.s32 	%r60, %r571, 6912;
	cvta.to.global.u64 	%rd5, %rd45;
	add.s64 	%rd6, %rd5, 256;
$L__BB0_176:
	mov.u32 	%r160, %r628;
	setp.ge.s32 	%p139, %r3, %r174;
	add.s32 	%r572, %r4, %r160;
	setp.ge.s32 	%p140, %r572, %r173;
	or.pred  	%p141, %p140, %p139;
	@%p141 bra 	$L__BB0_184;
	setp.eq.s32 	%p142, %r23, 0;
	mul.lo.s32 	%r161, %r160, %r174;
	mov.u32 	%r629, %r3;
	@%p142 bra 	$L__BB0_181;
	setp.eq.s32 	%p143, %r23, 1;
	add.s32 	%r573, %r3, %r161;
	shl.b32 	%r574, %r573, 2;
	add.s32 	%r162, %r7, %r574;
	ld.shared.f32 	%f237, [%r162+6528];
	add.s32 	%r575, %r573, %r41;
	mul.wide.s32 	%rd41, %r575, 4;
	add.s64 	%rd9, %rd5, %rd41;
	st.global.f32 	[%rd9], %f237;
	mov.u32 	%r629, %r42;
	@%p143 bra 	$L__BB0_181;
	setp.eq.s32 	%p144, %r23, 2;
	ld.shared.f32 	%f238, [%r162+6656];
	st.global.f32 	[%rd9+128], %f238;
	mov.u32 	%r629, %r43;
	@%p144 bra 	$L__BB0_181;
	ld.shared.f32 	%f239, [%r162+6784];
	st.global.f32 	[%rd9+256], %f239;
	mov.u32 	%r629, %r44;
$L__BB0_181:
	setp.lt.u32 	%p145, %r17, 96;
	@%p145 bra 	$L__BB0_184;
	add.s32 	%r576, %r629, %r161;
	shl.b32 	%r577, %r576, 2;
	add.s32 	%r631, %r60, %r577;
	add.s32 	%r578, %r40, %r160;
	mad.lo.s32 	%r630, %r174, %r578, %r629;
$L__BB0_183:
	mul.wide.s32 	%rd42, %r630, 4;
	add.s64 	%rd43, %rd6, %rd42;
	ld.shared.f32 	%f240, [%r631+-384];
	st.global.f32 	[%rd43+-256], %f240;
	ld.shared.f32 	%f241, [%r631+-256];
	st.global.f32 	[%rd43+-128], %f241;
	ld.shared.f32 	%f242, [%r631+-128];
	st.global.f32 	[%rd43], %f242;
	ld.shared.f32 	%f243, [%r631];
	st.global.f32 	[%rd43+128], %f243;
	add.s32 	%r629, %r629, 128;
	add.s32 	%r631, %r631, 512;
	add.s32 	%r630, %r630, 128;
	setp.lt.s32 	%p146, %r629, %r174;
	@%p146 bra 	$L__BB0_183;
$L__BB0_184:
	add.s32 	%r628, %r160, 4;
	setp.lt.u32 	%p147, %r160, 28;
	@%p147 bra 	$L__BB0_176;
$L__BB0_185:
	ret;
$L__BB0_186:
	shl.b32 	%r192, %r581, 2;
	add.s32 	%r193, %r7, %r192;
	mov.b32 	%r194, -8388608;
	st.shared.u32 	[%r193+4096], %r194;
	mov.b32 	%r195, 0;
	st.shared.u32 	[%r193+4224], %r195;
	st.shared.u32 	[%r193+4352], %r195;
	shl.b32 	%r196, %r8, 2;
	add.s32 	%r197, %r193, %r196;
	st.shared.u32 	[%r197+4096], %r194;
	st.shared.u32 	[%r197+4224], %r195;
	st.shared.u32 	[%r197+4352], %r195;
	add.s32 	%r198, %r197, %r196;
	st.shared.u32 	[%r198+4096], %r194;
	st.shared.u32 	[%r198+4224], %r195;
	st.shared.u32 	[%r198+4352], %r195;
	add.s32 	%r199, %r198, %r196;
	st.shared.u32 	[%r199+4096], %r194;
	st.shared.u32 	[%r199+4224], %r195;
	st.shared.u32 	[%r199+4352], %r195;
	add.s32 	%r581, %r196, %r581;
	setp.lt.u32 	%p8, %r581, 32;
	@%p8 bra 	$L__BB0_186;
	bra.uni 	$L__BB0_7;

}


// ===== COMPILED SASS (sm_100) =====

	.target	sm_100

	.elftype	@"ET_EXEC"


//--------------------- .note.nv.tkinfo           --------------------------
	.section	.note.nv.tkinfo,"",@"SHT_NOTE"
	.sectionflags	@"SHF_NOTE_NV_TKINFO"
	.tkinfo
        /*0018*/ 	.word	0x00000002
        /*0030*/ 	.string	""
        /*0030*/ 	.string	"ptxas"
        /*0030*/ 	.string	"Cuda compilation tools, release 13.0, V13.0.88"
        /*0030*/ 	.string	"Build cuda_13.0.r13.0/compiler.36424714_0"
        /*0030*/ 	.string	"-arch sm_100 -m 64 "



//--------------------- .note.nv.cuinfo           --------------------------
	.section	.note.nv.cuinfo,"",@"SHT_NOTE"
	.sectionflags	@"SHF_NOTE_NV_CUINFO"
        /*0018*/ 	.short	0x0002
        /*001a*/ 	.short	0x0064
        /*001c*/ 	.short	0x0082
	.zero		2


//--------------------- .nv.info                  --------------------------
	.section	.nv.info,"",@"SHT_CUDA_INFO"
	.align	4


	//----- nvinfo : EIATTR_REGCOUNT
	.align		4
        /*0000*/ 	.byte	0x04, 0x2f
        /*0002*/ 	.short	(.L_1 - .L_0)
	.align		4
.L_0:
        /*0004*/ 	.word	index@(_Z32flashattn_forward_wmma_v4_kernelPK6__halfS1_S1_Pfiiif)
        /*0008*/ 	.word	0x00000028


	//----- nvinfo : EIATTR_FRAME_SIZE
	.align		4
.L_1:
        /*000c*/ 	.byte	0x04, 0x11
        /*000e*/ 	.short	(.L_3 - .L_2)
	.align		4
.L_2:
        /*0010*/ 	.word	index@($__internal_1_$__cuda_sm3x_div_rn_noftz_f32_slowpath)
        /*0014*/ 	.word	0x00000000


	//----- nvinfo : EIATTR_FRAME_SIZE
	.align		4
.L_3:
        /*0018*/ 	.byte	0x04, 0x11
        /*001a*/ 	.short	(.L_5 - .L_4)
	.align		4
.L_4:
        /*001c*/ 	.word	index@($__internal_0_$__cuda_sm20_rcp_rn_f32_slowpath)
        /*0020*/ 	.word	0x00000000


	//----- nvinfo : EIATTR_FRAME_SIZE
	.align		4
.L_5:
        /*0024*/ 	.byte	0x04, 0x11
        /*0026*/ 	.short	(.L_7 - .L_6)
	.align		4
.L_6:
        /*0028*/ 	.word	index@(_Z32flashattn_forward_wmma_v4_kernelPK6__halfS1_S1_Pfiiif)
        /*002c*/ 	.word	0x00000000


	//----- nvinfo : EIATTR_MIN_STACK_SIZE
	.align		4
.L_7:
        /*0030*/ 	.byte	0x04, 0x12
        /*0032*/ 	.short	(.L_9 - .L_8)
	.align		4
.L_8:
        /*0034*/ 	.word	index@(_Z32flashattn_forward_wmma_v4_kernelPK6__halfS1_S1_Pfiiif)
        /*0038*/ 	.word	0x00000000
.L_9:


//--------------------- .nv.compat                --------------------------
	.section	.nv.compat,"",@"SHT_CUDA_COMPAT_INFO"
	.align	4
        /*0000*/ 	.byte	0x02, 0x09, 0x00, 0x00, 0x02, 0x02, 0x01, 0x00, 0x02, 0x05, 0x05, 0x00, 0x03, 0x07, 0x01, 0x01
        /*0010*/ 	.byte	0x02, 0x03, 0x00, 0x00, 0x02, 0x06, 0x01, 0x00, 0x04, 0x0b, 0x08, 0x00, 0x01, 0x00, 0x00, 0x00
        /*0020*/ 	.byte	0x00, 0x00, 0x00, 0x00


//--------------------- .nv.info._Z32flashattn_forward_wmma_v4_kernelPK6__halfS1_S1_Pfiiif --------------------------
	.section	.nv.info._Z32flashattn_forward_wmma_v4_kernelPK6__halfS1_S1_Pfiiif,"",@"SHT_CUDA_INFO"
	.sectionflags	@""
	.align	4


	//----- nvinfo : EIATTR_CUDA_API_VERSION
	.align		4
        /*0000*/ 	.byte	0x04, 0x37
        /*0002*/ 	.short	(.L_11 - .L_10)
.L_10:
        /*0004*/ 	.word	0x00000082


	//----- nvinfo : EIATTR_KPARAM_INFO
	.align		4
.L_11:
        /*0008*/ 	.byte	0x04, 0x17
        /*000a*/ 	.short	(.L_13 - .L_12)
.L_12:
        /*000c*/ 	.word	0x00000000
        /*0010*/ 	.short	0x0007
        /*0012*/ 	.short	0x002c
        /*0014*/ 	.byte	0x00, 0xf0, 0x11, 0x00


	//----- nvinfo : EIATTR_KPARAM_INFO
	.align		4
.L_13:
        /*0018*/ 	.byte	0x04, 0x17
        /*001a*/ 	.short	(.L_15 - .L_14)
.L_14:
        /*001c*/ 	.word	0x00000000
        /*0020*/ 	.short	0x0006
        /*0022*/ 	.short	0x0028
        /*0024*/ 	.byte	0x00, 0xf0, 0x11, 0x00


	//----- nvinfo : EIATTR_KPARAM_INFO
	.align		4
.L_15:
        /*0028*/ 	.byte	0x04, 0x17
        /*002a*/ 	.short	(.L_17 - .L_16)
.L_16:
        /*002c*/ 	.word	0x00000000
        /*0030*/ 	.short	0x0005
        /*0032*/ 	.short	0x0024
        /*0034*/ 	.byte	0x00, 0xf0, 0x11, 0x00


	//----- nvinfo : EIATTR_KPARAM_INFO
	.align		4
.L_17:
        /*0038*/ 	.byte	0x04, 0x17
        /*003a*/ 	.short	(.L_19 - .L_18)
.L_18:
        /*003c*/ 	.word	0x00000000
        /*0040*/ 	.short	0x0004
        /*0042*/ 	.short	0x0020
        /*0044*/ 	.byte	0x00, 0xf0, 0x11, 0x00


	//----- nvinfo : EIATTR_KPARAM_INFO
	.align		4
.L_19:
        /*0048*/ 	.byte	0x04, 0x17
        /*004a*/ 	.short	(.L_21 - .L_20)
.L_20:
        /*004c*/ 	.word	0x00000000
        /*0050*/ 	.short	0x0003
        /*0052*/ 	.short	0x0018
        /*0054*/ 	.byte	0x00, 0xf5, 0x21, 0x00


	//----- nvinfo : EIATTR_KPARAM_INFO
	.align		4
.L_21:
        /*0058*/ 	.byte	0x04, 0x17
        /*005a*/ 	.short	(.L_23 - .L_22)
.L_22:
        /*005c*/ 	.word	0x00000000
        /*0060*/ 	.short	0x0002
        /*0062*/ 	.short	0x0010
        /*0064*/ 	.byte	0x00, 0xf5, 0x21, 0x00


	//----- nvinfo : EIATTR_KPARAM_INFO
	.align		4
.L_23:
        /*0068*/ 	.byte	0x04, 0x17
        /*006a*/ 	.short	(.L_25 - .L_24)
.L_24:
        /*006c*/ 	.word	0x00000000
        /*0070*/ 	.short	0x0001
        /*0072*/ 	.short	0x0008
        /*0074*/ 	.byte	0x00, 0xf5, 0x21, 0x00


	//----- nvinfo : EIATTR_KPARAM_INFO
	.align		4
.L_25:
        /*0078*/ 	.byte	0x04, 0x17
        /*007a*/ 	.short	(.L_27 - .L_26)
.L_26:
        /*007c*/ 	.word	0x00000000
        /*0080*/ 	.short	0x0000
        /*0082*/ 	.short	0x0000
        /*0084*/ 	.byte	0x00, 0xf5, 0x21, 0x00


	//----- nvinfo : EIATTR_SPARSE_MMA_MASK
	.align		4
.L_27:
        /*0088*/ 	.byte	0x03, 0x50
        /*008a*/ 	.short	0x0000


	//----- nvinfo : EIATTR_WMMA_USED
	.align		4
        /*008c*/ 	.byte	0x01, 0x2b
	.zero		2


	//----- nvinfo : EIATTR_MAXREG_COUNT
	.align		4
        /*0090*/ 	.byte	0x03, 0x1b
        /*0092*/ 	.short	0x00ff


	//----- nvinfo : EIATTR_NUM_BARRIERS
	.align		4
        /*0094*/ 	.byte	0x02, 0x4c
        /*0096*/ 	.byte	0x01
	.zero		1


	//----- nvinfo : EIATTR_MERCURY_ISA_VERSION
	.align		4
        /*0098*/ 	.byte	0x03, 0x5f
        /*009a*/ 	.short	0x0101


	//----- nvinfo : EIATTR_COOP_GROUP_MASK_REGIDS
	.align		4
        /*009c*/ 	.byte	0x04, 0x29
        /*009e*/ 	.short	(.L_29 - .L_28)


	//   ....[0]....
.L_28:
        /*00a0*/ 	.word	0xffffffff


	//   ....[1]....
        /*00a4*/ 	.word	0xffffffff


	//   ....[2]....
        /*00a8*/ 	.word	0xffffffff


	//   ....[3]....
        /*00ac*/ 	.word	0xffffffff


	//   ....[4]....
        /*00b0*/ 	.word	0xffffffff


	//   ....[5]....
        /*00b4*/ 	.word	0xffffffff


	//   ....[6]....
        /*00b8*/ 	.word	0xffffffff


	//   ....[7]....
        /*00bc*/ 	.word	0xffffffff


	//   ....[8]....
        /*00c0*/ 	.word	0xffffffff


	//   ....[9]....
        /*00c4*/ 	.word	0xffffffff


	//   ....[10]....
        /*00c8*/ 	.word	0xffffffff


	//   ....[11]....
        /*00cc*/ 	.word	0xffffffff


	//   ....[12]....
        /*00d0*/ 	.word	0xffffffff


	//   ....[13]....
        /*00d4*/ 	.word	0xffffffff


	//   ....[14]....
        /*00d8*/ 	.word	0x05000011


	//   ....[15]....
        /*00dc*/ 	.word	0x05000011


	//   ....[16]....
        /*00e0*/ 	.word	0x05000011


	//   ....[17]....
        /*00e4*/ 	.word	0x05000011


	//   ....[18]....
        /*00e8*/ 	.word	0x05000011


	//   ....[19]....
        /*00ec*/ 	.word	0x05000011


	//   ....[20]....
        /*00f0*/ 	.word	0x05000011


	//   ....[21]....
        /*00f4*/ 	.word	0x05000011


	//   ....[22]....
        /*00f8*/ 	.word	0x05000011


	//   ....[23]....
        /*00fc*/ 	.word	0x05000011


	//   ....[24]....
        /*0100*/ 	.word	0x05000011


	//   ....[25]....
        /*0104*/ 	.word	0x05000011


	//   ....[26]....
        /*0108*/ 	.word	0x05000011


	//   ....[27]....
        /*010c*/ 	.word	0x05000011


	//----- nvinfo : EIATTR_COOP_GROUP_INSTR_OFFSETS
	.align		4
.L_29:
        /*0110*/ 	.byte	0x04, 0x28
        /*0112*/ 	.short	(.L_31 - .L_30)


	//   ....[0]....
.L_30:
        /*0114*/ 	.word	0x00003b30


	//   ....[1]....
        /*0118*/ 	.word	0x00003b50


	//   ....[2]....
        /*011c*/ 	.word	0x00003bc0


	//   ....[3]....
        /*0120*/ 	.word	0x00003be0


	//   ....[4]....
        /*0124*/ 	.word	0x00003c00


	//   ....[5]....
        /*0128*/ 	.word	0x00003c20


	//   ....[6]....
        /*012c*/ 	.word	0x00003c40


	//   ....[7]....
        /*0130*/ 	.word	0x00003c60


	//   ....[8]....
        /*0134*/ 	.word	0x00003e90


	//   ....[9]....
        /*0138*/ 	.word	0x00003eb0


	//   ....[10]....
        /*013c*/ 	.word	0x00003ed0


	//   ....[11]....
        /*0140*/ 	.word	0x00003ef0


	//   ....[12]....
        /*0144*/ 	.word	0x00003f10


	//   ....[13]....
        /*0148*/ 	.word	0x00003f30


	//   ....[14]....
        /*014c*/ 	.word	0x00006450


	//   ....[15]....
        /*0150*/ 	.word	0x00006520


	//   ....[16]....
        /*0154*/ 	.word	0x00006550


	//   ....[17]....
        /*0158*/ 	.word	0x000065d0


	//   ....[18]....
        /*015c*/ 	.word	0x00006640


	//   ....[19]....
        /*0160*/ 	.word	0x000066b0


	//   ....[20]....
        /*0164*/ 	.word	0x00006720


	//   ....[21]....
        /*0168*/ 	.word	0x00006780


	//   ....[22]....
        /*016c*/ 	.word	0x00006820


	//   ....[23]....
        /*0170*/ 	.word	0x000068d0


	//   ....[24]....
        /*0174*/ 	.word	0x00006940


	//   ....[25]....
        /*0178*/ 	.word	0x000069b0


	//   ....[26]....
        /*017c*/ 	.word	0x00006a30


	//   ....[27]....
        /*0180*/ 	.word	0x00006a80


	//----- nvinfo : EIATTR_VRC_CTA_INIT_COUNT
	.align		4
.L_31:
        /*0184*/ 	.byte	0x02, 0x4a
	.zero		1
	.zero		1


	//----- nvinfo : EIATTR_EXIT_INSTR_OFFSETS
	.align		4
        /*0188*/ 	.byte	0x04, 0x1c
        /*018a*/ 	.short	(.L_33 - .L_32)


	//   ....[0]....
.L_32:
        /*018c*/ 	.word	0x00000040


	//   ....[1]....
        /*0190*/ 	.word	0x00000090


	//   ....[2]....
        /*0194*/ 	.word	0x00006360


	//----- nvinfo : EIATTR_CRS_STACK_SIZE
	.align		4
.L_33:
        /*0198*/ 	.byte	0x04, 0x1e
        /*019a*/ 	.short	(.L_35 - .L_34)
.L_34:
        /*019c*/ 	.word	0x00000000


	//----- nvinfo : EIATTR_CBANK_PARAM_SIZE
	.align		4
.L_35:
        /*01a0*/ 	.byte	0x03, 0x19
        /*01a2*/ 	.short	0x0030


	//----- nvinfo : EIATTR_PARAM_CBANK
	.align		4
        /*01a4*/ 	.byte	0x04, 0x0a
        /*01a6*/ 	.short	(.L_37 - .L_36)
	.align		4
.L_36:
        /*01a8*/ 	.word	index@(.nv.constant0._Z32flashattn_forward_wmma_v4_kernelPK6__halfS1_S1_Pfiiif)
        /*01ac*/ 	.short	0x0380
        /*01ae*/ 	.short	0x0030


	//----- nvinfo : EIATTR_SW_WAR
	.align		4
.L_37:
        /*01b0*/ 	.byte	0x04, 0x36
        /*01b2*/ 	.short	(.L_39 - .L_38)
.L_38:
        /*01b4*/ 	.word	0x00000008
.L_39:


//--------------------- .nv.callgraph             --------------------------
	.section	.nv.callgraph,"",@"SHT_CUDA_CALLGRAPH"
	.align	4
	.sectionentsize	8
	.align		4
        /*0000*/ 	.word	0x00000000
	.align		4
        /*0004*/ 	.word	0xffffffff
	.align		4
        /*0008*/ 	.word	0x00000000
	.align		4
        /*000c*/ 	.word	0xfffffffe
	.align		4
        /*0010*/ 	.word	0x00000000
	.align		4
        /*0014*/ 	.word	0xfffffffd
	.align		4
        /*0018*/ 	.word	0x00000000
	.align		4
        /*001c*/ 	.word	0xfffffffc


//--------------------- .text._Z32flashattn_forward_wmma_v4_kernelPK6__halfS1_S1_Pfiiif --------------------------
	.section	.text._Z32flashattn_forward_wmma_v4_kernelPK6__halfS1_S1_Pfiiif,"ax",@progbits
	.align	128
        .global         _Z32flashattn_forward_wmma_v4_kernelPK6__halfS1_S1_Pfiiif
        .type           _Z32flashattn_forward_wmma_v4_kernelPK6__halfS1_S1_Pfiiif,@function
        .size           _Z32flashattn_forward_wmma_v4_kernelPK6__halfS1_S1_Pfiiif,(.L_x_159 - _Z32flashattn_forward_wmma_v4_kernelPK6__halfS1_S1_Pfiiif)
        .other          _Z32flashattn_forward_wmma_v4_kernelPK6__halfS1_S1_Pfiiif,@"STO_CUDA_ENTRY STV_DEFAULT"
_Z32flashattn_forward_wmma_v4_kernelPK6__halfS1_S1_Pfiiif:
.text._Z32flashattn_forward_wmma_v4_kernelPK6__halfS1_S1_Pfiiif:
[----:B------:R-:W-:Y:S01]  /*0000*/  LDC R1, c[0x0][0x37c] ;  /* 0x0000df00ff017b82 */ /* 0x000fe20000000800 */
[----:B------:R-:W0:Y:S02]  /*0010*/  LDCU UR6, c[0x0][0x3a8] ;  /* 0x00007500ff0677ac */ /* 0x000e240008000800 */
[----:B0-----:R-:W-:-:S06]  /*0020*/  ULOP3.LUT UP0, URZ, UR6, 0xf, URZ, 0xc0, !UPT ;  /* 0x0000000f06ff7892 */ /* 0x001fcc000f80c0ff */
[----:B------:R-:W-:-:S13]  /*0030*/  PLOP3.LUT P0, PT, PT, PT, UP0, 0x80, 0x8 ;  /* 0x000000000008781c */ /* 0x000fda0003f0f008 */
[----:B------:R-:W-:Y:S05]  /*0040*/  @P0 EXIT ;  /* 0x000000000000094d */ /* 0x000fea0003800000 */
[----:B------:R-:W0:Y:S08]  /*0050*/  S2UR UR7, SR_CTAID.X ;  /* 0x00000000000779c3 */ /* 0x000e300000002500 */
[----:B------:R-:W1:Y:S01]  /*0060*/  LDC R0, c[0x0][0x3a4] ;  /* 0x0000e900ff007b82 */ /* 0x000e620000000800 */
[----:B0-----:R-:W-:-:S06]  /*0070*/  USHF.L.U32 UR7, UR7, 0x5, URZ ;  /* 0x0000000507077899 */ /* 0x001fcc00080006ff */
[----:B-1----:R-:W-:-:S13]  /*0080*/  ISETP.LE.AND P0, PT, R0, UR7, PT ;  /* 0x0000000700007c0c */ /* 0x002fda000bf03270 */
[----:B------:R-:W-:Y:S05]  /*0090*/  @P0 EXIT ;  /* 0x000000000000094d */ /* 0x000fea0003800000 */
[----:B------:R-:W0:Y:S01]  /*00a0*/  S2R R0, SR_TID.X ;  /* 0x0000000000007919 */ /* 0x000e220000002100 */
[----:B------:R-:W1:Y:S01]  /*00b0*/  S2UR UR5, SR_CgaCtaId ;  /* 0x00000000000579c3 */ /* 0x000e620000008800 */
[----:B------:R-:W-:Y:S01]  /*00c0*/  UMOV UR4, 0x400 ;  /* 0x0000040000047882 */ /* 0x000fe20000000000 */
[----:B------:R-:W2:Y:S01]  /*00d0*/  LDCU.64 UR10, c[0x0][0x358] ;  /* 0x00006b00ff0a77ac */ /* 0x000ea20008000a00 */
[----:B------:R-:W-:Y:S01]  /*00e0*/  BSSY.RECONVERGENT B0, `(.L_x_0) ;  /* 0x000004b000007945 */ /* 0x000fe20003800200 */
[----:B-1----:R-:W-:-:S04]  /*00f0*/  ULEA UR4, UR5, UR4, 0x18 ;  /* 0x0000000405047291 */ /* 0x002fc8000f8ec0ff */
[----:B------:R-:W-:Y:S01]  /*0100*/  ULEA UR9, UR6, UR4, 0x6 ;  /* 0x0000000406097291 */ /* 0x000fe2000f8e30ff */
[----:B0-----:R-:W-:-:S03]  /*0110*/  ISETP.GT.U32.AND P0, PT, R0, 0x1f, PT ;  /* 0x0000001f0000780c */ /* 0x001fc60003f04070 */
[----:B------:R-:W-:Y:S01]  /*0120*/  ULEA UR12, UR6, UR9, 0x6 ;  /* 0x00000009060c7291 */ /* 0x000fe2000f8e30ff */
[----:B------:R-:W-:Y:S02]  /*0130*/  SHF.R.U32.HI R30, RZ, 0x5, R0 ;  /* 0x00000005ff1e7819 */ /* 0x000fe40000011600 */
[----:B------:R-:W-:Y:S01]  /*0140*/  LOP3.LUT R31, R0, 0x1f, RZ, 0xc0, !PT ;  /* 0x0000001f001f7812 */ /* 0x000fe200078ec0ff */
[----:B------:R-:W-:-:S06]  /*0150*/  ULEA UR13, UR6, UR12, 0x6 ;  /* 0x0000000c060d7291 */ /* 0x000fcc000f8e30ff */
[----:B--2---:R-:W-:Y:S06]  /*0160*/  @P0 BRA `(.L_x_1) ;  /* 0x0000000400080947 */ /* 0x004fec0003800000 */
[----:B------:R-:W0:Y:S01]  /*0170*/  LDC R10, c[0x0][0x360] ;  /* 0x0000d800ff0a7b82 */ /* 0x000e220000000800 */
[----:B------:R-:W-:Y:S01]  /*0180*/  BSSY.RECONVERGENT B1, `(.L_x_2) ;  /* 0x000002b000017945 */ /* 0x000fe20003800200 */
[----:B0-----:R-:W0:Y:S01]  /*0190*/  I2F.U32.RP R7, R10 ;  /* 0x0000000a00077306 */ /* 0x001e220000209000 */
[----:B------:R-:W-:Y:S01]  /*01a0*/  IMAD.IADD R4, R0, 0x1, R10 ;  /* 0x0000000100047824 */ /* 0x000fe200078e020a */
[----:B------:R-:W-:-:S04]  /*01b0*/  ISETP.NE.U32.AND P2, PT, R10, RZ, PT ;  /* 0x000000ff0a00720c */ /* 0x000fc80003f45070 */
[C---:B------:R-:W-:Y:S02]  /*01c0*/  ISETP.GE.U32.AND P0, PT, R4.reuse, 0x20, PT ;  /* 0x000000200400780c */ /* 0x040fe40003f06070 */
[----:B------:R-:W-:Y:S02]  /*01d0*/  VIMNMX.U32 R5, PT, PT, R4, 0x20, !PT ;  /* 0x0000002004057848 */ /* 0x000fe40007fe0000 */
[----:B------:R-:W-:-:S04]  /*01e0*/  SEL R6, RZ, 0x1, P0 ;  /* 0x00000001ff067807 */ /* 0x000fc80000000000 */
[----:B------:R-:W-:Y:S01]  /*01f0*/  IADD3 R5, PT, PT, R5, -R4, -R6 ;  /* 0x8000000405057210 */ /* 0x000fe20007ffe806 */
[----:B0-----:R-:W0:Y:S02]  /*0200*/  MUFU.RCP R7, R7 ;  /* 0x0000000700077308 */ /* 0x001e240000001000 */
[----:B0-----:R-:W-:-:S06]  /*0210*/  VIADD R2, R7, 0xffffffe ;  /* 0x0ffffffe07027836 */ /* 0x001fcc0000000000 */
[----:B------:R0:W1:Y:S02]  /*0220*/  F2I.FTZ.U32.TRUNC.NTZ R3, R2 ;  /* 0x0000000200037305 */ /* 0x000064000021f000 */
[----:B0-----:R-:W-:Y:S02]  /*0230*/  IMAD.MOV.U32 R2, RZ, RZ, RZ ;  /* 0x000000ffff027224 */ /* 0x001fe400078e00ff */
[----:B-1----:R-:W-:-:S04]  /*0240*/  IMAD.MOV R9, RZ, RZ, -R3 ;  /* 0x000000ffff097224 */ /* 0x002fc800078e0a03 */
[----:B------:R-:W-:-:S04]  /*0250*/  IMAD R9, R9, R10, RZ ;  /* 0x0000000a09097224 */ /* 0x000fc800078e02ff */
[----:B------:R-:W-:-:S06]  /*0260*/  IMAD.HI.U32 R8, R3, R9, R2 ;  /* 0x0000000903087227 */ /* 0x000fcc00078e0002 */
[----:B------:R-:W-:-:S04]  /*0270*/  IMAD.HI.U32 R3, R8, R5, RZ ;  /* 0x0000000508037227 */ /* 0x000fc800078e00ff */
[----:B------:R-:W-:-:S04]  /*0280*/  IMAD.MOV R2, RZ, RZ, -R3 ;  /* 0x000000ffff027224 */ /* 0x000fc800078e0a03 */
[----:B------:R-:W-:-:S05]  /*0290*/  IMAD R5, R10, R2, R5 ;  /* 0x000000020a057224 */ /* 0x000fca00078e0205 */
[----:B------:R-:W-:-:S13]  /*02a0*/  ISETP.GE.U32.AND P0, PT, R5, R10, PT ;  /* 0x0000000a0500720c */ /* 0x000fda0003f06070 */
[----:B------:R-:W-:Y:S02]  /*02b0*/  @P0 IMAD.IADD R5, R5, 0x1, -R10 ;  /* 0x0000000105050824 */ /* 0x000fe400078e0a0a */
[----:B------:R-:W-:-:S03]  /*02c0*/  @P0 VIADD R3, R3, 0x1 ;  /* 0x0000000103030836 */ /* 0x000fc60000000000 */
[----:B------:R-:W-:-:S13]  /*02d0*/  ISETP.GE.U32.AND P1, PT, R5, R10, PT ;  /* 0x0000000a0500720c */ /* 0x000fda0003f26070 */
[----:B------:R-:W-:Y:S01]  /*02e0*/  @P1 VIADD R3, R3, 0x1 ;  /* 0x0000000103031836 */ /* 0x000fe20000000000 */
[----:B------:R-:W-:-:S05]  /*02f0*/  @!P2 LOP3.LUT R3, RZ, R10, RZ, 0x33, !PT ;  /* 0x0000000aff03a212 */ /* 0x000fca00078e33ff */
[----:B------:R-:W-:-:S05]  /*0300*/  IMAD.IADD R3, R6, 0x1, R3 ;  /* 0x0000000106037824 */ /* 0x000fca00078e0203 */
[C---:B------:R-:W-:Y:S02]  /*0310*/  LOP3.LUT R2, R3.reuse, 0x3, RZ, 0xc0, !PT ;  /* 0x0000000303027812 */ /* 0x040fe400078ec0ff */
[----:B------:R-:W-:Y:S02]  /*0320*/  ISETP.GE.U32.AND P1, PT, R3, 0x3, PT ;  /* 0x000000030300780c */ /* 0x000fe40003f26070 */
[----:B------:R-:W-:Y:S01]  /*0330*/  ISETP.NE.AND P0, PT, R2, 0x3, PT ;  /* 0x000000030200780c */ /* 0x000fe20003f05270 */
[----:B------:R-:W-:-:S12]  /*0340*/  IMAD.MOV.U32 R2, RZ, RZ, R0 ;  /* 0x000000ffff027224 */ /* 0x000fd800078e0000 */
[----:B------:R-:W-:Y:S05]  /*0350*/  @!P0 BRA `(.L_x_3) ;  /* 0x0000000000348947 */ /* 0x000fea0003800000 */
[----:B------:R-:W-:Y:S02]  /*0360*/  VIADD R3, R3, 0x1 ;  /* 0x0000000103037836 */ /* 0x000fe40000000000 */
[----:B------:R-:W-:Y:S02]  /*0370*/  IMAD.MOV.U32 R4, RZ, RZ, RZ ;  /* 0x000000ffff047224 */ /* 0x000fe400078e00ff */
[----:B------:R-:W-:Y:S01]  /*0380*/  IMAD.MOV.U32 R2, RZ, RZ, R0 ;  /* 0x000000ffff027224 */ /* 0x000fe200078e0000 */
[----:B------:R-:W-:Y:S01]  /*0390*/  LOP3.LUT R3, R3, 0x3, RZ, 0xc0, !PT ;  /* 0x0000000303037812 */ /* 0x000fe200078ec0ff */
[----:B------:R-:W-:-:S07]  /*03a0*/  IMAD.MOV.U32 R6, RZ, RZ, -0x800000 ;  /* 0xff800000ff067424 */ /* 0x000fce00078e00ff */
.L_x_4:
[----:B0-----:R-:W-:Y:S01]  /*03b0*/  LEA R5, R2, UR13, 0x2 ;  /* 0x0000000d02057c11 */ /* 0x001fe2000f8e10ff */
[----:B------:R-:W-:Y:S02]  /*03c0*/  VIADD R4, R4, 0x1 ;  /* 0x0000000104047836 */ /* 0x000fe40000000000 */
[----:B------:R-:W-:Y:S02]  /*03d0*/  IMAD.IADD R2, R10, 0x1, R2 ;  /* 0x000000010a027824 */ /* 0x000fe400078e0202 */
[----:B------:R0:W-:Y:S01]  /*03e0*/  STS [R5+0x1000], R6 ;  /* 0x0010000605007388 */ /* 0x0001e20000000800 */
[----:B------:R-:W-:-:S03]  /*03f0*/  ISETP.NE.AND P0, PT, R4, R3, PT ;  /* 0x000000030400720c */ /* 0x000fc60003f05270 */
[----:B------:R0:W-:Y:S04]  /*0400*/  STS [R5+0x1080], RZ ;  /* 0x001080ff05007388 */ /* 0x0001e80000000800 */
[----:B------:R0:W-:Y:S06]  /*0410*/  STS [R5+0x1100], RZ ;  /* 0x001100ff05007388 */ /* 0x0001ec0000000800 */
[----:B------:R-:W-:Y:S05]  /*0420*/  @P0 BRA `(.L_x_4) ;  /* 0xfffffffc00e00947 */ /* 0x000fea000383ffff */
.L_x_3:
[----:B------:R-:W-:Y:S05]  /*0430*/  BSYNC.RECONVERGENT B1 ;  /* 0x0000000000017941 */ /* 0x000fea0003800200 */
.L_x_2:
[----:B------:R-:W-:Y:S05]  /*0440*/  @!P1 BRA `(.L_x_1) ;  /* 0x0000000000509947 */ /* 0x000fea0003800000 */
[----:B0-----:R-:W-:-:S07]  /*0450*/  IMAD.MOV.U32 R6, RZ, RZ, -0x800000 ;  /* 0xff800000ff067424 */ /* 0x001fce00078e00ff */
.L_x_5:
[----:B-1----:R-:W-:Y:S01]  /*0460*/  LEA R7, R2, UR13, 0x2 ;  /* 0x0000000d02077c11 */ /* 0x002fe2000f8e10ff */
[----:B------:R-:W-:-:S04]  /*0470*/  IMAD R2, R10, 0x4, R2 ;  /* 0x000000040a027824 */ /* 0x000fc800078e0202 */
[----:B------:R-:W-:Y:S01]  /*0480*/  IMAD R3, R10, 0x4, R7 ;  /* 0x000000040a037824 */ /* 0x000fe200078e0207 */
[----:B------:R1:W-:Y:S01]  /*0490*/  STS [R7+0x1000], R6 ;  /* 0x0010000607007388 */ /* 0x0003e20000000800 */
[----:B------:R-:W-:Y:S02]  /*04a0*/  ISETP.GE.U32.AND P0, PT, R2, 0x20, PT ;  /* 0x000000200200780c */ /* 0x000fe40003f06070 */
[C---:B------:R-:W-:Y:S01]  /*04b0*/  IMAD R4, R10.reuse, 0x4, R3 ;  /* 0x000000040a047824 */ /* 0x040fe200078e0203 */
[----:B------:R1:W-:Y:S03]  /*04c0*/  STS [R7+0x1080], RZ ;  /* 0x001080ff07007388 */ /* 0x0003e60000000800 */
[----:B------:R-:W-:Y:S01]  /*04d0*/  IMAD R5, R10, 0x4, R4 ;  /* 0x000000040a057824 */ /* 0x000fe200078e0204 */
[----:B------:R1:W-:Y:S04]  /*04e0*/  STS [R7+0x1100], RZ ;  /* 0x001100ff07007388 */ /* 0x0003e80000000800 */
[----:B------:R1:W-:Y:S04]  /*04f0*/  STS [R3+0x1000], R6 ;  /* 0x0010000603007388 */ /* 0x0003e80000000800 */
[----:B------:R1:W-:Y:S04]  /*0500*/  STS [R3+0x1080], RZ ;  /* 0x001080ff03007388 */ /* 0x0003e80000000800 */
[----:B------:R1:W-:Y:S04]  /*0510*/  STS [R3+0x1100], RZ ;  /* 0x001100ff03007388 */ /* 0x0003e80000000800 */
[----:B------:R1:W-:Y:S04]  /*0520*/  STS [R4+0x1000], R6 ;  /* 0x0010000604007388 */ /* 0x0003e80000000800 */
[----:B------:R1:W-:Y:S04]  /*0530*/  STS [R4+0x1080], RZ ;  /* 0x001080ff04007388 */ /* 0x0003e80000000800 */
[----:B------:R1:W-:Y:S04]  /*0540*/  STS [R4+0x1100], RZ ;  /* 0x001100ff04007388 */ /* 0x0003e80000000800 */
[----:B------:R1:W-:Y:S04]  /*0550*/  STS [R5+0x1000], R6 ;  /* 0x0010000605007388 */ /* 0x0003e80000000800 */
[----:B------:R1:W-:Y:S04]  /*0560*/  STS [R5+0x1080], RZ ;  /* 0x001080ff05007388 */ /* 0x0003e80000000800 */
[----:B------:R1:W-:Y:S01]  /*0570*/  STS [R5+0x1100], RZ ;  /* 0x001100ff05007388 */ /* 0x0003e20000000800 */
[----:B------:R-:W-:Y:S05]  /*0580*/  @!P0 BRA `(.L_x_5) ;  /* 0xfffffffc00b48947 */ /* 0x000fea000383ffff */
.L_x_1:
[----:B------:R-:W-:Y:S05]  /*0590*/  BSYNC.RECONVERGENT B0 ;  /* 0x0000000000007941 */ /* 0x000fea0003800200 */
.L_x_0:
[----:B------:R-:W-:Y:S01]  /*05a0*/  UIADD3 UR5, UPT, UPT, UR6, -0x1, URZ ;  /* 0xffffffff06057890 */ /* 0x000fe2000fffe0ff */
[----:B------:R-:W-:Y:S05]  /*05b0*/  BSSY.RECONVERGENT B0, `(.L_x_6) ;  /* 0x0000054000007945 */ /* 0x000fea0003800200 */
[----:B------:R-:W-:-:S04]  /*05c0*/  IADD3 R29, PT, PT, -R31, UR5, RZ ;  /* 0x000000051f1d7c10 */ /* 0x000fc8000fffe1ff */
[----:B------:R-:W-:-:S04]  /*05d0*/  LEA.HI R27, R29, 0x1, RZ, 0x1b ;  /* 0x000000011d1b7811 */ /* 0x000fc800078fd8ff */
[C---:B-1----:R-:W-:Y:S02]  /*05e0*/  LOP3.LUT R7, R27.reuse, 0xf, RZ, 0xc0, !PT ;  /* 0x0000000f1b077812 */ /* 0x042fe400078ec0ff */
[C---:B------:R-:W-:Y:S02]  /*05f0*/  LOP3.LUT R8, R27.reuse, 0x7, RZ, 0xc0, !PT ;  /* 0x000000071b087812 */ /* 0x040fe400078ec0ff */
[----:B------:R-:W-:Y:S01]  /*0600*/  LOP3.LUT R28, R27, 0xffffff0, RZ, 0xc0, !PT ;  /* 0x0ffffff01b1c7812 */ /* 0x000fe200078ec0ff */
[----:B------:R-:W-:Y:S01]  /*0610*/  VIADD R2, R7, 0xffffffff ;  /* 0xffffffff07027836 */ /* 0x000fe20000000000 */
[----:B------:R-:W-:Y:S01]  /*0620*/  LOP3.LUT R27, R27, 0x3, RZ, 0xc0, !PT ;  /* 0x000000031b1b7812 */ /* 0x000fe200078ec0ff */
[----:B------:R-:W-:-:S03]  /*0630*/  VIADD R3, R8, 0xffffffff ;  /* 0xffffffff08037836 */ /* 0x000fc60000000000 */
[----:B------:R-:W-:Y:S01]  /*0640*/  ISETP.GE.U32.AND P1, PT, R2, 0x7, PT ;  /* 0x000000070200780c */ /* 0x000fe20003f26070 */
[----:B------:R-:W-:Y:S01]  /*0650*/  IMAD.MOV.U32 R2, RZ, RZ, R30 ;  /* 0x000000ffff027224 */ /* 0x000fe200078e001e */
[----:B------:R-:W-:-:S13]  /*0660*/  ISETP.GE.U32.AND P0, PT, R3, 0x3, PT ;  /* 0x000000030300780c */ /* 0x000fda0003f06070 */
.L_x_14:
[----:B0-----:R-:W0:Y:S01]  /*0670*/  LDC R6, c[0x0][0x3a8] ;  /* 0x0000ea00ff067b82 */ /* 0x001e220000000800 */
[----:B------:R-:W-:Y:S01]  /*0680*/  BSSY.RECONVERGENT B1, `(.L_x_7) ;  /* 0x0000043000017945 */ /* 0x000fe20003800200 */
[----:B0-----:R-:W-:-:S13]  /*0690*/  ISETP.GE.AND P2, PT, R31, R6, PT ;  /* 0x000000061f00720c */ /* 0x001fda0003f46270 */
[----:B-1234-:R-:W-:Y:S05]  /*06a0*/  @P2 BRA `(.L_x_8) ;  /* 0x0000000400002947 */ /* 0x01efea0003800000 */
[----:B------:R-:W-:Y:S01]  /*06b0*/  ISETP.GE.U32.AND P2, PT, R29, 0x1e0, PT ;  /* 0x000001e01d00780c */ /* 0x000fe20003f46070 */
[----:B------:R-:W-:Y:S01]  /*06c0*/  BSSY.RECONVERGENT B2, `(.L_x_9) ;  /* 0x000001c000027945 */ /* 0x000fe20003800200 */
[----:B------:R-:W-:Y:S01]  /*06d0*/  ISETP.NE.AND P3, PT, R7, RZ, PT ;  /* 0x000000ff0700720c */ /* 0x000fe20003f65270 */
[----:B------:R-:W-:-:S10]  /*06e0*/  IMAD.MOV.U32 R3, RZ, RZ, R31 ;  /* 0x000000ffff037224 */ /* 0x000fd400078e001f */
[----:B------:R-:W-:Y:S05]  /*06f0*/  @!P2 BRA `(.L_x_10) ;  /* 0x000000000060a947 */ /* 0x000fea0003800000 */
[----:B------:R-:W-:Y:S02]  /*0700*/  IMAD.MOV.U32 R5, RZ, RZ, RZ ;  /* 0x000000ffff057224 */ /* 0x000fe400078e00ff */
[----:B------:R-:W-:-:S07]  /*0710*/  IMAD.MOV.U32 R3, RZ, RZ, R31 ;  /* 0x000000ffff037224 */ /* 0x000fce00078e001f */
.L_x_11:
[----:B0-----:R-:W-:Y:S02]  /*0720*/  IMAD R4, R2, R6, R3 ;  /* 0x0000000602047224 */ /* 0x001fe400078e0203 */
[----:B------:R-:W-:Y:S02]  /*0730*/  VIADD R5, R5, 0x10 ;  /* 0x0000001005057836 */ /* 0x000fe40000000000 */
[----:B------:R-:W-:Y:S01]  /*0740*/  VIADD R3, R3, 0x200 ;  /* 0x0000020003037836 */ /* 0x000fe20000000000 */
[----:B------:R-:W-:Y:S02]  /*0750*/  LEA R4, R4, UR13, 0x2 ;  /* 0x0000000d04047c11 */ /* 0x000fe4000f8e10ff */
[----:B------:R-:W-:-:S03]  /*0760*/  ISETP.NE.AND P2, PT, R5, R28, PT ;  /* 0x0000001c0500720c */ /* 0x000fc60003f45270 */
[----:B------:R0:W-:Y:S04]  /*0770*/  STS [R4+0x1980], RZ ;  /* 0x001980ff04007388 */ /* 0x0001e80000000800 */
        /* <DEDUP_REMOVED lines=14> */
[----:B------:R0:W-:Y:S01]  /*0860*/  STS [R4+0x2100], RZ ;  /* 0x002100ff04007388 */ /* 0x0001e20000000800 */
[----:B------:R-:W-:Y:S05]  /*0870*/  @P2 BRA `(.L_x_11) ;  /* 0xfffffffc00a82947 */ /* 0x000fea000383ffff */
.L_x_10:
[----:B------:R-:W-:Y:S05]  /*0880*/  BSYNC.RECONVERGENT B2 ;  /* 0x0000000000027941 */ /* 0x000fea0003800200 */
.L_x_9:
[----:B------:R-:W-:Y:S05]  /*0890*/  @!P3 BRA `(.L_x_8) ;  /* 0x000000000084b947 */ /* 0x000fea0003800000 */
[----:B------:R-:W-:Y:S01]  /*08a0*/  BSSY.RECONVERGENT B2, `(.L_x_12) ;  /* 0x000000e000027945 */ /* 0x000fe20003800200 */
[----:B------:R-:W-:-:S03]  /*08b0*/  ISETP.NE.AND P2, PT, R8, RZ, PT ;  /* 0x000000ff0800720c */ /* 0x000fc60003f45270 */
[----:B------:R-:W-:Y:S10]  /*08c0*/  @!P1 BRA `(.L_x_13) ;  /* 0x00000000002c9947 */ /* 0x000ff40003800000 */
[----:B0-----:R-:W-:Y:S02]  /*08d0*/  IMAD R4, R2, R6, R3 ;  /* 0x0000000602047224 */ /* 0x001fe400078e0203 */
[----:B------:R-:W-:-:S03]  /*08e0*/  VIADD R3, R3, 0x100 ;  /* 0x0000010003037836 */ /* 0x000fc60000000000 */
[----:B------:R-:W-:-:S05]  /*08f0*/  LEA R4, R4, UR13, 0x2 ;  /* 0x0000000d04047c11 */ /* 0x000fca000f8e10ff */
[----:B------:R1:W-:Y:S04]  /*0900*/  STS [R4+0x1980], RZ ;  /* 0x001980ff04007388 */ /* 0x0003e80000000800 */
[----:B------:R1:W-:Y:S04]  /*0910*/  STS [R4+0x1a00], RZ ;  /* 0x001a00ff04007388 */ /* 0x0003e80000000800 */
[----:B------:R1:W-:Y:S04]  /*0920*/  STS [R4+0x1a80], RZ ;  /* 0x001a80ff04007388 */ /* 0x0003e80000000800 */
[----:B------:R1:W-:Y:S04]  /*0930*/  STS [R4+0x1b00], RZ ;  /* 0x001b00ff04007388 */ /* 0x0003e80000000800 */
[----:B------:R1:W-:Y:S04]  /*0940*/  STS [R4+0x1b80], RZ ;  /* 0x001b80ff04007388 */ /* 0x0003e80000000800 */
[----:B------:R1:W-:Y:S04]  /*0950*/  STS [R4+0x1c00], RZ ;  /* 0x001c00ff04007388 */ /* 0x0003e80000000800 */
[----:B------:R1:W-:Y:S04]  /*0960*/  STS [R4+0x1c80], RZ ;  /* 0x001c80ff04007388 */ /* 0x0003e80000000800 */
[----:B------:R1:W-:Y:S02]  /*0970*/  STS [R4+0x1d00], RZ ;  /* 0x001d00ff04007388 */ /* 0x0003e40000000800 */
.L_x_13:
[----:B------:R-:W-:Y:S05]  /*0980*/  BSYNC.RECONVERGENT B2 ;  /* 0x0000000000027941 */ /* 0x000fea0003800200 */
.L_x_12:
[----:B------:R-:W-:Y:S05]  /*0990*/  @!P2 BRA `(.L_x_8) ;  /* 0x000000000044a947 */ /* 0x000fea0003800000 */
[----:B01----:R-:W-:Y:S01]  /*09a0*/  @P0 IMAD R4, R2, R6, R3 ;  /* 0x0000000602040224 */ /* 0x003fe200078e0203 */
[----:B------:R-:W-:Y:S01]  /*09b0*/  ISETP.NE.AND P2, PT, R27, RZ, PT ;  /* 0x000000ff1b00720c */ /* 0x000fe20003f45270 */
[----:B------:R-:W-:-:S03]  /*09c0*/  @P0 VIADD R3, R3, 0x80 ;  /* 0x0000008003030836 */ /* 0x000fc60000000000 */
[----:B------:R-:W-:-:S05]  /*09d0*/  @P0 LEA R4, R4, UR13, 0x2 ;  /* 0x0000000d04040c11 */ /* 0x000fca000f8e10ff */
[----:B------:R2:W-:Y:S04]  /*09e0*/  @P0 STS [R4+0x1980], RZ ;  /* 0x001980ff04000388 */ /* 0x0005e80000000800 */
[----:B------:R2:W-:Y:S04]  /*09f0*/  @P0 STS [R4+0x1a00], RZ ;  /* 0x001a00ff04000388 */ /* 0x0005e80000000800 */
[----:B------:R2:W-:Y:S04]  /*0a00*/  @P0 STS [R4+0x1a80], RZ ;  /* 0x001a80ff04000388 */ /* 0x0005e80000000800 */
[----:B------:R2:W-:Y:S01]  /*0a10*/  @P0 STS [R4+0x1b00], RZ ;  /* 0x001b00ff04000388 */ /* 0x0005e20000000800 */
[----:B------:R-:W-:Y:S05]  /*0a20*/  @!P2 BRA `(.L_x_8) ;  /* 0x000000000020a947 */ /* 0x000fea0003800000 */
[----:B------:R-:W-:Y:S01]  /*0a30*/  IMAD R3, R2, R6, R3 ;  /* 0x0000000602037224 */ /* 0x000fe200078e0203 */
[----:B------:R-:W-:-:S04]  /*0a40*/  ISETP.NE.AND P2, PT, R27, 0x1, PT ;  /* 0x000000011b00780c */ /* 0x000fc80003f45270 */
[----:B------:R-:W-:-:S05]  /*0a50*/  LEA R3, R3, UR13, 0x2 ;  /* 0x0000000d03037c11 */ /* 0x000fca000f8e10ff */
[----:B------:R3:W-:Y:S04]  /*0a60*/  STS [R3+0x1980], RZ ;  /* 0x001980ff03007388 */ /* 0x0007e80000000800 */
[----:B------:R-:W-:Y:S05]  /*0a70*/  @!P2 BRA `(.L_x_8) ;  /* 0x00000000000ca947 */ /* 0x000fea0003800000 */
[----:B------:R-:W-:Y:S01]  /*0a80*/  ISETP.NE.AND P2, PT, R27, 0x2, PT ;  /* 0x000000021b00780c */ /* 0x000fe20003f45270 */
[----:B------:R4:W-:-:S12]  /*0a90*/  STS [R3+0x1a00], RZ ;  /* 0x001a00ff03007388 */ /* 0x0009d80000000800 */
[----:B------:R4:W-:Y:S02]  /*0aa0*/  @P2 STS [R3+0x1a80], RZ ;  /* 0x001a80ff03002388 */ /* 0x0009e40000000800 */
.L_x_8:
[----:B------:R-:W-:Y:S05]  /*0ab0*/  BSYNC.RECONVERGENT B1 ;  /* 0x0000000000017941 */ /* 0x000fea0003800200 */
.L_x_7:
[C---:B------:R-:W-:Y:S01]  /*0ac0*/  ISETP.GE.U32.AND P2, PT, R2.reuse, 0x1c, PT ;  /* 0x0000001c0200780c */ /* 0x040fe20003f46070 */
[----:B------:R-:W-:-:S12]  /*0ad0*/  VIADD R2, R2, 0x4 ;  /* 0x0000000402027836 */ /* 0x000fd80000000000 */
[----:B------:R-:W-:Y:S05]  /*0ae0*/  @!P2 BRA `(.L_x_14) ;  /* 0xfffffff800e0a947 */ /* 0x000fea000383ffff */
[----:B------:R-:W-:Y:S05]  /*0af0*/  BSYNC.RECONVERGENT B0 ;  /* 0x0000000000007941 */ /* 0x000fea0003800200 */
.L_x_6:
[----:B------:R-:W5:Y:S08]  /*0b00*/  S2UR UR14, SR_CTAID.Y ;  /* 0x00000000000e79c3 */ /* 0x000f700000002600 */
[----:B------:R-:W-:Y:S01]  /*0b10*/  BAR.SYNC.DEFER_BLOCKING 0x0 ;  /* 0x0000000000007b1d */ /* 0x000fe20000010000 */
[C---:B------:R-:W-:Y:S01]  /*0b20*/  LOP3.LUT R2, R31.reuse, 0x20, RZ, 0xfc, !PT ;  /* 0x000000201f027812 */ /* 0x040fe200078efcff */
[----:B---34-:R-:W-:Y:S01]  /*0b30*/  IMAD.MOV.U32 R3, RZ, RZ, R30 ;  /* 0x000000ffff037224 */ /* 0x018fe200078e001e */
[----:B------:R-:W-:-:S02]  /*0b40*/  LOP3.LUT R26, R31, 0x40, RZ, 0xfc, !PT ;  /* 0x000000401f1a7812 */ /* 0x000fc400078efcff */
[----:B------:R-:W-:Y:S01]  /*0b50*/  LOP3.LUT R25, R31, 0x60, RZ, 0xfc, !PT ;  /* 0x000000601f197812 */ /* 0x000fe200078efcff */
[----:B------:R-:W5:Y:S01]  /*0b60*/  LDCU UR5, c[0x0][0x3a4] ;  /* 0x00007480ff0577ac */ /* 0x000f620008000800 */
[----:B------:R-:W-:Y:S01]  /*0b70*/  BSSY.RECONVERGENT B1, `(.L_x_15) ;  /* 0x00000f0000017945 */ /* 0x000fe20003800200 */
[----:B-----5:R-:W-:-:S12]  /*0b80*/  UIMAD UR5, UR14, UR5, UR7 ;  /* 0x000000050e0572a4 */ /* 0x020fd8000f8e0207 */
.L_x_29:
[----:B0-----:R-:W0:Y:S01]  /*0b90*/  LDCU UR6, c[0x0][0x3a8] ;  /* 0x00007500ff0677ac */ /* 0x001e220008000800 */
[----:B------:R-:W-:Y:S01]  /*0ba0*/  BSSY.RECONVERGENT B0, `(.L_x_16) ;  /* 0x00000e9000007945 */ /* 0x000fe20003800200 */
[----:B012---:R-:W-:-:S05]  /*0bb0*/  IMAD.U32 R4, RZ, RZ, UR6 ;  /* 0x00000006ff047e24 */ /* 0x007fca000f8e00ff */
[----:B------:R-:W-:-:S13]  /*0bc0*/  ISETP.GE.AND P0, PT, R31, R4, PT ;  /* 0x000000041f00720c */ /* 0x000fda0003f06270 */
[----:B------:R-:W-:Y:S05]  /*0bd0*/  @P0 BRA `(.L_x_17) ;  /* 0x0000000c00940947 */ /* 0x000fea0003800000 */
[----:B------:R-:W-:Y:S01]  /*0be0*/  ISETP.NE.AND P0, PT, R27, RZ, PT ;  /* 0x000000ff1b00720c */ /* 0x000fe20003f05270 */
[C---:B------:R-:W-:Y:S01]  /*0bf0*/  VIADD R7, R3.reuse, UR5 ;  /* 0x0000000503077c36 */ /* 0x040fe20008000000 */
[----:B------:R-:W-:Y:S01]  /*0c00*/  BSSY.RECONVERGENT B2, `(.L_x_18) ;  /* 0x0000027000027945 */ /* 0x000fe20003800200 */
[----:B------:R-:W-:Y:S02]  /*0c10*/  VIADD R5, R3, UR7 ;  /* 0x0000000703057c36 */ /* 0x000fe40008000000 */
[----:B------:R-:W-:Y:S02]  /*0c20*/  IMAD.MOV.U32 R9, RZ, RZ, R31 ;  /* 0x000000ffff097224 */ /* 0x000fe400078e001f */
[----:B------:R-:W-:-:S06]  /*0c30*/  IMAD R8, R7, R4, RZ ;  /* 0x0000000407087224 */ /* 0x000fcc00078e02ff */
[----:B------:R-:W-:Y:S05]  /*0c40*/  @!P0 BRA `(.L_x_19) ;  /* 0x0000000000888947 */ /* 0x000fea0003800000 */
[----:B------:R-:W0:Y:S01]  /*0c50*/  LDCU UR6, c[0x0][0x3a4] ;  /* 0x00007480ff0677ac */ /* 0x000e220008000800 */
[----:B------:R-:W-:Y:S02]  /*0c60*/  PRMT R10, RZ, 0x7610, R10 ;  /* 0x00007610ff0a7816 */ /* 0x000fe4000000000a */
[----:B0-----:R-:W-:-:S13]  /*0c70*/  ISETP.GE.AND P0, PT, R5, UR6, PT ;  /* 0x0000000605007c0c */ /* 0x001fda000bf06270 */
[----:B------:R-:W0:Y:S01]  /*0c80*/  @!P0 LDC.64 R6, c[0x0][0x380] ;  /* 0x0000e000ff068b82 */ /* 0x000e220000000a00 */
[----:B------:R-:W-:-:S04]  /*0c90*/  @!P0 IMAD.IADD R9, R31, 0x1, R8 ;  /* 0x000000011f098824 */ /* 0x000fc800078e0208 */
[----:B0-----:R-:W-:-:S05]  /*0ca0*/  @!P0 IMAD.WIDE R6, R9, 0x2, R6 ;  /* 0x0000000209068825 */ /* 0x001fca00078e0206 */
[----:B------:R-:W2:Y:S01]  /*0cb0*/  @!P0 LDG.E.U16.CONSTANT R10, desc[UR10][R6.64] ;  /* 0x0000000a060a8981 */ /* 0x000ea2000c1e9500 */
[----:B------:R-:W-:Y:S01]  /*0cc0*/  IMAD R9, R3, R4, R31 ;  /* 0x0000000403097224 */ /* 0x000fe200078e021f */
[----:B------:R-:W-:-:S04]  /*0cd0*/  ISETP.NE.AND P1, PT, R27, 0x1, PT ;  /* 0x000000011b00780c */ /* 0x000fc80003f25270 */
[----:B------:R-:W-:Y:S01]  /*0ce0*/  LEA R11, R9, UR4, 0x1 ;  /* 0x00000004090b7c11 */ /* 0x000fe2000f8e08ff */
[----:B------:R-:W-:-:S04]  /*0cf0*/  IMAD.MOV.U32 R9, RZ, RZ, R2 ;  /* 0x000000ffff097224 */ /* 0x000fc800078e0002 */
[----:B--2---:R0:W-:Y:S04]  /*0d00*/  STS.U16 [R11], R10 ;  /* 0x0000000a0b007388 */ /* 0x0041e80000000400 */
[----:B------:R-:W-:Y:S05]  /*0d10*/  @!P1 BRA `(.L_x_19) ;  /* 0x0000000000549947 */ /* 0x000fea0003800000 */
[----:B------:R-:W1:Y:S01]  /*0d20*/  LDCU.64 UR16, c[0x0][0x380] ;  /* 0x00007000ff1077ac */ /* 0x000e620008000a00 */
[----:B------:R-:W-:Y:S01]  /*0d30*/  IADD3 R7, P1, PT, R31, R8, RZ ;  /* 0x000000081f077210 */ /* 0x000fe20007f3e0ff */
[----:B------:R-:W-:Y:S03]  /*0d40*/  BSSY.RECONVERGENT B3, `(.L_x_20) ;  /* 0x0000007000037945 */ /* 0x000fe60003800200 */
[----:B0-----:R-:W-:Y:S02]  /*0d50*/  LEA.HI.X.SX32 R10, R8, RZ, 0x1, P1 ;  /* 0x000000ff080a7211 */ /* 0x001fe400008f0eff */
[----:B-1----:R-:W-:-:S04]  /*0d60*/  LEA R6, P1, R7, UR16, 0x1 ;  /* 0x0000001007067c11 */ /* 0x002fc8000f8208ff */
[--C-:B------:R-:W-:Y:S02]  /*0d70*/  LEA.HI.X R7, R7, UR17, R10.reuse, 0x1, P1 ;  /* 0x0000001107077c11 */ /* 0x100fe400088f0c0a */
[----:B------:R-:W-:Y:S01]  /*0d80*/  PRMT R10, RZ, 0x7610, R10 ;  /* 0x00007610ff0a7816 */ /* 0x000fe2000000000a */
[----:B------:R-:W-:Y:S06]  /*0d90*/  @P0 BRA `(.L_x_21) ;  /* 0x0000000000040947 */ /* 0x000fec0003800000 */
[----:B------:R0:W5:Y:S02]  /*0da0*/  LDG.E.U16.CONSTANT R10, desc[UR10][R6.64+0x40] ;  /* 0x0000400a060a7981 */ /* 0x000164000c1e9500 */
.L_x_21:
[----:B------:R-:W-:Y:S05]  /*0db0*/  BSYNC.RECONVERGENT B3 ;  /* 0x0000000000037941 */ /* 0x000fea0003800200 */
.L_x_20:
[----:B-----5:R1:W-:Y:S01]  /*0dc0*/  STS.U16 [R11+0x40], R10 ;  /* 0x0000400a0b007388 */ /* 0x0203e20000000400 */
[----:B------:R-:W-:Y:S01]  /*0dd0*/  ISETP.NE.AND P1, PT, R27, 0x2, PT ;  /* 0x000000021b00780c */ /* 0x000fe20003f25270 */
[----:B------:R-:W-:-:S12]  /*0de0*/  IMAD.MOV.U32 R9, RZ, RZ, R26 ;  /* 0x000000ffff097224 */ /* 0x000fd800078e001a */
[----:B-1----:R-:W-:Y:S05]  /*0df0*/  @!P1 BRA `(.L_x_19) ;  /* 0x00000000001c9947 */ /* 0x002fea0003800000 */
[----:B------:R-:W-:Y:S01]  /*0e00*/  BSSY.RECONVERGENT B3, `(.L_x_22) ;  /* 0x0000004000037945 */ /* 0x000fe20003800200 */
[----:B------:R-:W-:-:S03]  /*0e10*/  PRMT R10, RZ, 0x7610, R10 ;  /* 0x00007610ff0a7816 */ /* 0x000fc6000000000a */
[----:B------:R-:W-:Y:S05]  /*0e20*/  @P0 BRA `(.L_x_23) ;  /* 0x0000000000040947 */ /* 0x000fea0003800000 */
[----:B------:R1:W5:Y:S02]  /*0e30*/  LDG.E.U16.CONSTANT R10, desc[UR10][R6.64+0x80] ;  /* 0x0000800a060a7981 */ /* 0x000364000c1e9500 */
.L_x_23:
[----:B------:R-:W-:Y:S05]  /*0e40*/  BSYNC.RECONVERGENT B3 ;  /* 0x0000000000037941 */ /* 0x000fea0003800200 */
.L_x_22:
[----:B-----5:R2:W-:Y:S01]  /*0e50*/  STS.U16 [R11+0x80], R10 ;  /* 0x0000800a0b007388 */ /* 0x0205e20000000400 */
[----:B------:R-:W-:-:S07]  /*0e60*/  IMAD.MOV.U32 R9, RZ, RZ, R25 ;  /* 0x000000ffff097224 */ /* 0x000fce00078e0019 */
.L_x_19:
[----:B------:R-:W-:Y:S05]  /*0e70*/  BSYNC.RECONVERGENT B2 ;  /* 0x0000000000027941 */ /* 0x000fea0003800200 */
.L_x_18:
[----:B------:R-:W-:-:S13]  /*0e80*/  ISETP.GE.U32.AND P0, PT, R29, 0x60, PT ;  /* 0x000000601d00780c */ /* 0x000fda0003f06070 */
[----:B------:R-:W-:Y:S05]  /*0e90*/  @!P0 BRA `(.L_x_17) ;  /* 0x0000000800e48947 */ /* 0x000fea0003800000 */
[----:B01----:R-:W-:Y:S01]  /*0ea0*/  IMAD.IADD R6, R4, 0x1, -R9 ;  /* 0x0000000104067824 */ /* 0x003fe200078e0a09 */
[----:B------:R-:W-:Y:S01]  /*0eb0*/  BSSY.RECONVERGENT B2, `(.L_x_24) ;  /* 0x0000068000027945 */ /* 0x000fe20003800200 */
[----:B------:R-:W-:Y:S02]  /*0ec0*/  PLOP3.LUT P0, PT, PT, PT, PT, 0x80, 0x8 ;  /* 0x000000000008781c */ /* 0x000fe40003f0f070 */
[----:B------:R-:W-:Y:S02]  /*0ed0*/  SHF.R.S32.HI R7, RZ, 0x1f, R8 ;  /* 0x0000001fff077819 */ /* 0x000fe40000011408 */
[----:B------:R-:W-:-:S13]  /*0ee0*/  ISETP.GT.AND P1, PT, R6, 0x180, PT ;  /* 0x000001800600780c */ /* 0x000fda0003f24270 */
[----:B------:R-:W-:Y:S05]  /*0ef0*/  @!P1 BRA `(.L_x_25) ;  /* 0x00000004008c9947 */ /* 0x000fea0003800000 */
[----:B------:R-:W0:Y:S01]  /*0f00*/  LDCU UR6, c[0x0][0x3a4] ;  /* 0x00007480ff0677ac */ /* 0x000e220008000800 */
[----:B------:R-:W-:Y:S01]  /*0f10*/  PLOP3.LUT P0, PT, PT, PT, PT, 0x8, 0x80 ;  /* 0x000000000080781c */ /* 0x000fe20003f0e170 */
[----:B------:R-:W-:Y:S01]  /*0f20*/  VIADD R6, R4, 0xfffffe80 ;  /* 0xfffffe8004067836 */ /* 0x000fe20000000000 */
[----:B0-----:R-:W-:-:S13]  /*0f30*/  ISETP.GE.AND P1, PT, R5, UR6, PT ;  /* 0x0000000605007c0c */ /* 0x001fda000bf26270 */
.L_x_26:
[----:B0-----:R-:W0:Y:S01]  /*0f40*/  LDCU UR6, c[0x0][0x3a4] ;  /* 0x00007480ff0677ac */ /* 0x001e220008000800 */
[----:B--2---:R-:W1:Y:S01]  /*0f50*/  @!P1 LDC.64 R10, c[0x0][0x380] ;  /* 0x0000e000ff0a9b82 */ /* 0x004e620000000a00 */
[C---:B------:R-:W-:Y:S01]  /*0f60*/  IADD3 R4, P3, PT, R8.reuse, R9, RZ ;  /* 0x0000000908047210 */ /* 0x040fe20007f7e0ff */
[----:B------:R-:W2:Y:S01]  /*0f70*/  LDCU.64 UR16, c[0x0][0x380] ;  /* 0x00007000ff1077ac */ /* 0x000ea20008000a00 */
[----:B------:R-:W-:Y:S02]  /*0f80*/  PRMT R36, RZ, 0x7610, R36 ;  /* 0x00007610ff247816 */ /* 0x000fe40000000024 */
[----:B------:R-:W-:Y:S02]  /*0f90*/  LEA.HI.X.SX32 R13, R9, R7, 0x1, P3 ;  /* 0x00000007090d7211 */ /* 0x000fe400018f0eff */
[----:B0-----:R-:W-:Y:S01]  /*0fa0*/  ISETP.GE.AND P2, PT, R5, UR6, PT ;  /* 0x0000000605007c0c */ /* 0x001fe2000bf46270 */
[----:B------:R-:W-:Y:S01]  /*0fb0*/  @!P1 IMAD.IADD R15, R8, 0x1, R9 ;  /* 0x00000001080f9824 */ /* 0x000fe200078e0209 */
[----:B------:R-:W-:-:S02]  /*0fc0*/  PRMT R35, RZ, 0x7610, R35 ;  /* 0x00007610ff237816 */ /* 0x000fc40000000023 */
[----:B------:R-:W-:Y:S02]  /*0fd0*/  PRMT R34, RZ, 0x7610, R34 ;  /* 0x00007610ff227816 */ /* 0x000fe40000000022 */
[----:B------:R-:W-:Y:S02]  /*0fe0*/  PRMT R32, RZ, 0x7610, R32 ;  /* 0x00007610ff207816 */ /* 0x000fe40000000020 */
[C---:B--2---:R-:W-:Y:S01]  /*0ff0*/  LEA R12, P3, R4.reuse, UR16, 0x1 ;  /* 0x00000010040c7c11 */ /* 0x044fe2000f8608ff */
[----:B------:R-:W-:Y:S01]  /*1000*/  VIADD R19, R9, 0x80 ;  /* 0x0000008009137836 */ /* 0x000fe20000000000 */
[----:B------:R-:W0:Y:S02]  /*1010*/  LDCU UR6, c[0x0][0x3a8] ;  /* 0x00007500ff0677ac */ /* 0x000e240008000800 */
[----:B------:R-:W-:-:S05]  /*1020*/  LEA.HI.X R13, R4, UR17, R13, 0x1, P3 ;  /* 0x00000011040d7c11 */ /* 0x000fca00098f0c0d */
[----:B------:R-:W2:Y:S01]  /*1030*/  @!P2 LDG.E.U16.CONSTANT R36, desc[UR10][R12.64+0x40] ;  /* 0x0000400a0c24a981 */ /* 0x000ea2000c1e9500 */
[----:B-1----:R-:W-:-:S03]  /*1040*/  @!P1 IMAD.WIDE R14, R15, 0x2, R10 ;  /* 0x000000020f0e9825 */ /* 0x002fc600078e020a */
[----:B------:R-:W3:Y:S04]  /*1050*/  @!P2 LDG.E.U16.CONSTANT R35, desc[UR10][R12.64+0xc0] ;  /* 0x0000c00a0c23a981 */ /* 0x000ee8000c1e9500 */
[----:B------:R1:W4:Y:S04]  /*1060*/  @!P2 LDG.E.U16.CONSTANT R34, desc[UR10][R12.64+0x80] ;  /* 0x0000800a0c22a981 */ /* 0x000328000c1e9500 */
[----:B------:R5:W4:Y:S01]  /*1070*/  @!P1 LDG.E.U16.CONSTANT R32, desc[UR10][R14.64] ;  /* 0x0000000a0e209981 */ /* 0x000b22000c1e9500 */
[----:B------:R-:W-:Y:S01]  /*1080*/  VIADD R33, R9, 0x100 ;  /* 0x0000010009217836 */ /* 0x000fe20000000000 */
[----:B------:R-:W-:-:S04]  /*1090*/  IADD3 R4, P3, PT, R8, R19, RZ ;  /* 0x0000001308047210 */ /* 0x000fc80007f7e0ff */
[----:B------:R-:W-:Y:S02]  /*10a0*/  IADD3 R17, P4, PT, R8, R33, RZ ;  /* 0x0000002108117210 */ /* 0x000fe40007f9e0ff */
[-C--:B------:R-:W-:Y:S02]  /*10b0*/  LEA.HI.X.SX32 R11, R19, R7.reuse, 0x1, P3 ;  /* 0x00000007130b7211 */ /* 0x080fe400018f0eff */
[----:B-1----:R-:W-:Y:S01]  /*10c0*/  LEA.HI.X.SX32 R12, R33, R7, 0x1, P4 ;  /* 0x00000007210c7211 */ /* 0x002fe200020f0eff */
[----:B-----5:R-:W1:Y:S01]  /*10d0*/  @!P2 LDC.64 R14, c[0x0][0x380] ;  /* 0x0000e000ff0eab82 */ /* 0x020e620000000a00 */
[----:B------:R-:W-:Y:S02]  /*10e0*/  LEA R10, P3, R4, UR16, 0x1 ;  /* 0x00000010040a7c11 */ /* 0x000fe4000f8608ff */
[----:B------:R-:W-:Y:S02]  /*10f0*/  LEA R16, P4, R17, UR16, 0x1 ;  /* 0x0000001011107c11 */ /* 0x000fe4000f8808ff */
[----:B------:R-:W-:-:S02]  /*1100*/  PRMT R20, RZ, 0x7610, R20 ;  /* 0x00007610ff147816 */ /* 0x000fc40000000014 */
[----:B------:R-:W-:Y:S02]  /*1110*/  PRMT R24, RZ, 0x7610, R24 ;  /* 0x00007610ff187816 */ /* 0x000fe40000000018 */
[----:B------:R-:W-:Y:S02]  /*1120*/  PRMT R23, RZ, 0x7610, R23 ;  /* 0x00007610ff177816 */ /* 0x000fe40000000017 */
[----:B------:R-:W-:Y:S02]  /*1130*/  LEA.HI.X R11, R4, UR17, R11, 0x1, P3 ;  /* 0x00000011040b7c11 */ /* 0x000fe400098f0c0b */
[----:B------:R-:W-:Y:S02]  /*1140*/  LEA.HI.X R17, R17, UR17, R12, 0x1, P4 ;  /* 0x0000001111117c11 */ /* 0x000fe4000a0f0c0c */
[----:B------:R-:W5:Y:S01]  /*1150*/  @!P2 LDC.64 R12, c[0x0][0x380] ;  /* 0x0000e000ff0cab82 */ /* 0x000f620000000a00 */
[----:B------:R-:W4:Y:S01]  /*1160*/  @!P2 LDG.E.U16.CONSTANT R20, desc[UR10][R10.64+0x40] ;  /* 0x0000400a0a14a981 */ /* 0x000f22000c1e9500 */
[----:B0-----:R-:W-:-:S03]  /*1170*/  IMAD.U32 R4, RZ, RZ, UR6 ;  /* 0x00000006ff047e24 */ /* 0x001fc6000f8e00ff */
[----:B------:R-:W4:Y:S04]  /*1180*/  @!P2 LDG.E.U16.CONSTANT R24, desc[UR10][R10.64+0x80] ;  /* 0x0000800a0a18a981 */ /* 0x000f28000c1e9500 */
[----:B------:R0:W4:Y:S01]  /*1190*/  @!P2 LDG.E.U16.CONSTANT R23, desc[UR10][R10.64+0xc0] ;  /* 0x0000c00a0a17a981 */ /* 0x000122000c1e9500 */
[----:B------:R-:W-:Y:S01]  /*11a0*/  IMAD R37, R3, R4, R9 ;  /* 0x0000000403257224 */ /* 0x000fe200078e0209 */
[----:B------:R-:W-:Y:S01]  /*11b0*/  PRMT R22, RZ, 0x7610, R22 ;  /* 0x00007610ff167816 */ /* 0x000fe20000000016 */
[----:B0-----:R-:W0:Y:S01]  /*11c0*/  @!P2 LDC.64 R10, c[0x0][0x380] ;  /* 0x0000e000ff0aab82 */ /* 0x001e220000000a00 */
[----:B------:R-:W-:-:S04]  /*11d0*/  PRMT R21, RZ, 0x7610, R21 ;  /* 0x00007610ff157816 */ /* 0x000fc80000000015 */
[----:B------:R-:W4:Y:S01]  /*11e0*/  @!P2 LDG.E.U16.CONSTANT R22, desc[UR10][R16.64+0x40] ;  /* 0x0000400a1016a981 */ /* 0x000f22000c1e9500 */
[----:B------:R-:W-:Y:S02]  /*11f0*/  PRMT R18, RZ, 0x7610, R18 ;  /* 0x00007610ff127816 */ /* 0x000fe40000000012 */
[----:B------:R-:W-:Y:S01]  /*1200*/  LEA R37, R37, UR4, 0x1 ;  /* 0x0000000425257c11 */ /* 0x000fe2000f8e08ff */
[----:B------:R-:W4:Y:S04]  /*1210*/  @!P2 LDG.E.U16.CONSTANT R21, desc[UR10][R16.64+0x80] ;  /* 0x0000800a1015a981 */ /* 0x000f28000c1e9500 */
[----:B------:R1:W4:Y:S02]  /*1220*/  @!P2 LDG.E.U16.CONSTANT R18, desc[UR10][R16.64+0xc0] ;  /* 0x0000c00a1012a981 */ /* 0x000324000c1e9500 */
[----:B-1----:R-:W-:-:S04]  /*1230*/  @!P2 IMAD.IADD R17, R8, 0x1, R33 ;  /* 0x000000010811a824 */ /* 0x002fc800078e0221 */
[----:B-----5:R-:W-:Y:S01]  /*1240*/  @!P2 IMAD.WIDE R12, R17, 0x2, R12 ;  /* 0x00000002110ca825 */ /* 0x020fe200078e020c */
[----:B--2---:R1:W-:Y:S03]  /*1250*/  STS.U16 [R37+0x40], R36 ;  /* 0x0000402425007388 */ /* 0x0043e60000000400 */
[----:B-1----:R-:W-:Y:S01]  /*1260*/  VIADD R36, R9, 0x180 ;  /* 0x0000018009247836 */ /* 0x002fe20000000000 */
[----:B---3--:R1:W-:Y:S03]  /*1270*/  STS.U16 [R37+0xc0], R35 ;  /* 0x0000c02325007388 */ /* 0x0083e60000000400 */
[C---:B------:R-:W-:Y:S01]  /*1280*/  @!P2 IMAD.IADD R17, R8.reuse, 0x1, R36 ;  /* 0x000000010811a824 */ /* 0x040fe200078e0224 */
[----:B----4-:R-:W-:Y:S03]  /*1290*/  STS.U16 [R37+0x80], R34 ;  /* 0x0000802225007388 */ /* 0x010fe60000000400 */
[----:B0-----:R-:W-:Y:S01]  /*12a0*/  @!P2 IMAD.WIDE R16, R17, 0x2, R10 ;  /* 0x000000021110a825 */ /* 0x001fe200078e020a */
[----:B------:R-:W-:-:S03]  /*12b0*/  IADD3 R11, P3, PT, R8, R36, RZ ;  /* 0x00000024080b7210 */ /* 0x000fc60007f7e0ff */
[----:B-1----:R-:W-:Y:S01]  /*12c0*/  @!P2 IMAD.IADD R35, R8, 0x1, R19 ;  /* 0x000000010823a824 */ /* 0x002fe200078e0213 */
[----:B------:R0:W-:Y:S03]  /*12d0*/  STS.U16 [R37], R32 ;  /* 0x0000002025007388 */ /* 0x0001e60000000400 */
[----:B------:R-:W-:Y:S01]  /*12e0*/  @!P2 IMAD.WIDE R14, R35, 0x2, R14 ;  /* 0x00000002230ea825 */ /* 0x000fe200078e020e */
[----:B------:R-:W-:Y:S02]  /*12f0*/  LEA.HI.X.SX32 R35, R36, R7, 0x1, P3 ;  /* 0x0000000724237211 */ /* 0x000fe400018f0eff */
[----:B------:R-:W-:Y:S02]  /*1300*/  LEA R10, P3, R11, UR16, 0x1 ;  /* 0x000000100b0a7c11 */ /* 0x000fe4000f8608ff */
[----:B0-----:R-:W-:Y:S02]  /*1310*/  PRMT R37, RZ, 0x7610, R37 ;  /* 0x00007610ff257816 */ /* 0x001fe40000000025 */
[----:B------:R-:W-:-:S02]  /*1320*/  PRMT R34, RZ, 0x7610, R34 ;  /* 0x00007610ff227816 */ /* 0x000fc40000000022 */
[--C-:B------:R-:W-:Y:S02]  /*1330*/  LEA.HI.X R11, R11, UR17, R35.reuse, 0x1, P3 ;  /* 0x000000110b0b7c11 */ /* 0x100fe400098f0c23 */
[----:B------:R0:W2:Y:S01]  /*1340*/  @!P2 LDG.E.U16.CONSTANT R37, desc[UR10][R14.64] ;  /* 0x0000000a0e25a981 */ /* 0x0000a2000c1e9500 */
[----:B------:R-:W-:Y:S02]  /*1350*/  PRMT R32, RZ, 0x7610, R32 ;  /* 0x00007610ff207816 */ /* 0x000fe40000000020 */
[----:B------:R-:W-:Y:S01]  /*1360*/  PRMT R35, RZ, 0x7610, R35 ;  /* 0x00007610ff237816 */ /* 0x000fe20000000023 */
[----:B------:R-:W3:Y:S04]  /*1370*/  @!P2 LDG.E.U16.CONSTANT R34, desc[UR10][R12.64] ;  /* 0x0000000a0c22a981 */ /* 0x000ee8000c1e9500 */
[----:B------:R-:W4:Y:S01]  /*1380*/  @!P2 LDG.E.U16.CONSTANT R32, desc[UR10][R16.64] ;  /* 0x0000000a1020a981 */ /* 0x000f22000c1e9500 */
[----:B0-----:R-:W-:-:S02]  /*1390*/  PRMT R15, RZ, 0x7610, R15 ;  /* 0x00007610ff0f7816 */ /* 0x001fc4000000000f */
[----:B------:R-:W-:Y:S01]  /*13a0*/  PRMT R14, RZ, 0x7610, R14 ;  /* 0x00007610ff0e7816 */ /* 0x000fe2000000000e */
[----:B------:R-:W5:Y:S04]  /*13b0*/  @!P2 LDG.E.U16.CONSTANT R35, desc[UR10][R10.64+0x40] ;  /* 0x0000400a0a23a981 */ /* 0x000f68000c1e9500 */
[----:B------:R-:W5:Y:S04]  /*13c0*/  @!P2 LDG.E.U16.CONSTANT R15, desc[UR10][R10.64+0x80] ;  /* 0x0000800a0a0fa981 */ /* 0x000f68000c1e9500 */
[----:B------:R-:W5:Y:S01]  /*13d0*/  @!P2 LDG.E.U16.CONSTANT R14, desc[UR10][R10.64+0xc0] ;  /* 0x0000c00a0a0ea981 */ /* 0x000f62000c1e9500 */
[----:B------:R-:W-:-:S02]  /*13e0*/  IMAD R19, R3, R4, R19 ;  /* 0x0000000403137224 */ /* 0x000fc400078e0213 */
[CC--:B------:R-:W-:Y:S02]  /*13f0*/  IMAD R33, R3.reuse, R4.reuse, R33 ;  /* 0x0000000403217224 */ /* 0x0c0fe400078e0221 */
[----:B------:R-:W-:Y:S01]  /*1400*/  IMAD R36, R3, R4, R36 ;  /* 0x0000000403247224 */ /* 0x000fe200078e0224 */
[----:B------:R-:W-:Y:S02]  /*1410*/  LEA R19, R19, UR4, 0x1 ;  /* 0x0000000413137c11 */ /* 0x000fe4000f8e08ff */
[----:B------:R-:W-:Y:S02]  /*1420*/  LEA R33, R33, UR4, 0x1 ;  /* 0x0000000421217c11 */ /* 0x000fe4000f8e08ff */
[----:B------:R-:W-:Y:S01]  /*1430*/  LEA R36, R36, UR4, 0x1 ;  /* 0x0000000424247c11 */ /* 0x000fe2000f8e08ff */
[----:B------:R0:W-:Y:S01]  /*1440*/  STS.U16 [R19+0x40], R20 ;  /* 0x0000401413007388 */ /* 0x0001e20000000400 */
[----:B------:R-:W-:-:S03]  /*1450*/  VIADD R9, R9, 0x200 ;  /* 0x0000020009097836 */ /* 0x000fc60000000000 */
[----:B------:R0:W-:Y:S04]  /*1460*/  STS.U16 [R19+0x80], R24 ;  /* 0x0000801813007388 */ /* 0x0001e80000000400 */
[----:B------:R0:W-:Y:S01]  /*1470*/  STS.U16 [R19+0xc0], R23 ;  /* 0x0000c01713007388 */ /* 0x0001e20000000400 */
[----:B------:R-:W-:-:S03]  /*1480*/  ISETP.GE.AND P2, PT, R9, R6, PT ;  /* 0x000000060900720c */ /* 0x000fc60003f46270 */
[----:B--2---:R0:W-:Y:S04]  /*1490*/  STS.U16 [R19], R37 ;  /* 0x0000002513007388 */ /* 0x0041e80000000400 */
[----:B---3--:R0:W-:Y:S04]  /*14a0*/  STS.U16 [R33], R34 ;  /* 0x0000002221007388 */ /* 0x0081e80000000400 */
[----:B------:R0:W-:Y:S04]  /*14b0*/  STS.U16 [R33+0x40], R22 ;  /* 0x0000401621007388 */ /* 0x0001e80000000400 */
[----:B------:R0:W-:Y:S04]  /*14c0*/  STS.U16 [R33+0x80], R21 ;  /* 0x0000801521007388 */ /* 0x0001e80000000400 */
[----:B------:R0:W-:Y:S04]  /*14d0*/  STS.U16 [R33+0xc0], R18 ;  /* 0x0000c01221007388 */ /* 0x0001e80000000400 */
[----:B----4-:R0:W-:Y:S04]  /*14e0*/  STS.U16 [R36], R32 ;  /* 0x0000002024007388 */ /* 0x0101e80000000400 */
[----:B-----5:R0:W-:Y:S04]  /*14f0*/  STS.U16 [R36+0x40], R35 ;  /* 0x0000402324007388 */ /* 0x0201e80000000400 */
[----:B------:R0:W-:Y:S04]  /*1500*/  STS.U16 [R36+0x80], R15 ;  /* 0x0000800f24007388 */ /* 0x0001e80000000400 */
[----:B------:R0:W-:Y:S01]  /*1510*/  STS.U16 [R36+0xc0], R14 ;  /* 0x0000c00e24007388 */ /* 0x0001e20000000400 */
[----:B------:R-:W-:Y:S05]  /*1520*/  @!P2 BRA `(.L_x_26) ;  /* 0xfffffff80084a947 */ /* 0x000fea000383ffff */
.L_x_25:
[----:B------:R-:W-:Y:S05]  /*1530*/  BSYNC.RECONVERGENT B2 ;  /* 0x0000000000027941 */ /* 0x000fea0003800200 */
.L_x_24:
[----:B------:R-:W-:Y:S01]  /*1540*/  IMAD.IADD R6, R4, 0x1, -R9 ;  /* 0x0000000104067824 */ /* 0x000fe200078e0a09 */
[----:B------:R-:W-:Y:S04]  /*1550*/  BSSY.RECONVERGENT B2, `(.L_x_27) ;  /* 0x0000033000027945 */ /* 0x000fe80003800200 */
[----:B------:R-:W-:-:S13]  /*1560*/  ISETP.GT.AND P1, PT, R6, 0x80, PT ;  /* 0x000000800600780c */ /* 0x000fda0003f24270 */
[----:B------:R-:W-:Y:S05]  /*1570*/  @!P1 BRA `(.L_x_28) ;  /* 0x0000000000c09947 */ /* 0x000fea0003800000 */
[----:B------:R-:W1:Y:S01]  /*1580*/  LDCU UR6, c[0x0][0x3a4] ;  /* 0x00007480ff0677ac */ /* 0x000e620008000800 */
[C---:B0-----:R-:W-:Y:S01]  /*1590*/  VIADD R19, R9.reuse, 0x80 ;  /* 0x0000008009137836 */ /* 0x041fe20000000000 */
[C---:B------:R-:W-:Y:S01]  /*15a0*/  IADD3 R17, P0, PT, R8.reuse, R9, RZ ;  /* 0x0000000908117210 */ /* 0x040fe20007f1e0ff */
[----:B------:R-:W0:Y:S01]  /*15b0*/  LDCU.64 UR16, c[0x0][0x380] ;  /* 0x00007000ff1077ac */ /* 0x000e220008000a00 */
[----:B------:R-:W-:Y:S02]  /*15c0*/  PRMT R20, RZ, 0x7610, R20 ;  /* 0x00007610ff147816 */ /* 0x000fe40000000014 */
[----:B------:R-:W-:Y:S02]  /*15d0*/  IADD3 R6, P1, PT, R8, R19, RZ ;  /* 0x0000001308067210 */ /* 0x000fe40007f3e0ff */
[-C--:B------:R-:W-:Y:S02]  /*15e0*/  LEA.HI.X.SX32 R18, R9, R7.reuse, 0x1, P0 ;  /* 0x0000000709127211 */ /* 0x080fe400000f0eff */
[----:B------:R-:W-:-:S02]  /*15f0*/  LEA.HI.X.SX32 R15, R19, R7, 0x1, P1 ;  /* 0x00000007130f7211 */ /* 0x000fc400008f0eff */
[----:B-1----:R-:W-:Y:S02]  /*1600*/  ISETP.GE.AND P2, PT, R5, UR6, PT ;  /* 0x0000000605007c0c */ /* 0x002fe4000bf46270 */
[C---:B0-----:R-:W-:Y:S02]  /*1610*/  LEA R16, P0, R17.reuse, UR16, 0x1 ;  /* 0x0000001011107c11 */ /* 0x041fe4000f8008ff */
[C---:B------:R-:W-:Y:S02]  /*1620*/  LEA R14, P1, R6.reuse, UR16, 0x1 ;  /* 0x00000010060e7c11 */ /* 0x040fe4000f8208ff */
[----:B------:R-:W-:Y:S02]  /*1630*/  LEA.HI.X R17, R17, UR17, R18, 0x1, P0 ;  /* 0x0000001111117c11 */ /* 0x000fe400080f0c12 */
[----:B------:R-:W-:Y:S02]  /*1640*/  LEA.HI.X R15, R6, UR17, R15, 0x1, P1 ;  /* 0x00000011060f7c11 */ /* 0x000fe400088f0c0f */
[----:B------:R-:W-:-:S03]  /*1650*/  PRMT R6, RZ, 0x7610, R6 ;  /* 0x00007610ff067816 */ /* 0x000fc60000000006 */
[----:B------:R-:W0:Y:S01]  /*1660*/  @!P2 LDC.64 R12, c[0x0][0x380] ;  /* 0x0000e000ff0cab82 */ /* 0x000e220000000a00 */
[C---:B------:R-:W-:Y:S01]  /*1670*/  @!P2 IMAD.IADD R21, R8.reuse, 0x1, R9 ;  /* 0x000000010815a824 */ /* 0x040fe200078e0209 */
[----:B------:R-:W-:Y:S01]  /*1680*/  PRMT R18, RZ, 0x7610, R18 ;  /* 0x00007610ff127816 */ /* 0x000fe20000000012 */
[----:B------:R-:W-:Y:S01]  /*1690*/  @!P2 IMAD.IADD R23, R8, 0x1, R19 ;  /* 0x000000010817a824 */ /* 0x000fe200078e0213 */
[----:B------:R-:W-:Y:S01]  /*16a0*/  PRMT R22, RZ, 0x7610, R22 ;  /* 0x00007610ff167816 */ /* 0x000fe20000000016 */
[----:B------:R-:W3:Y:S03]  /*16b0*/  @!P2 LDG.E.U16.CONSTANT R20, desc[UR10][R16.64+0x80] ;  /* 0x0000800a1014a981 */ /* 0x000ee6000c1e9500 */
[----:B--2---:R-:W1:Y:S01]  /*16c0*/  @!P2 LDC.64 R10, c[0x0][0x380] ;  /* 0x0000e000ff0aab82 */ /* 0x004e620000000a00 */
[----:B------:R-:W-:Y:S01]  /*16d0*/  PRMT R24, RZ, 0x7610, R24 ;  /* 0x00007610ff187816 */ /* 0x000fe20000000018 */
[----:B------:R-:W2:Y:S01]  /*16e0*/  @!P2 LDG.E.U16.CONSTANT R18, desc[UR10][R16.64+0xc0] ;  /* 0x0000c00a1012a981 */ /* 0x000ea2000c1e9500 */
[----:B------:R-:W-:-:S04]  /*16f0*/  PRMT R32, RZ, 0x7610, R32 ;  /* 0x00007610ff207816 */ /* 0x000fc80000000020 */
[----:B------:R-:W4:Y:S04]  /*1700*/  @!P2 LDG.E.U16.CONSTANT R24, desc[UR10][R14.64+0x80] ;  /* 0x0000800a0e18a981 */ /* 0x000f28000c1e9500 */
[----:B------:R-:W5:Y:S01]  /*1710*/  @!P2 LDG.E.U16.CONSTANT R32, desc[UR10][R14.64+0xc0] ;  /* 0x0000c00a0e20a981 */ /* 0x000f62000c1e9500 */
[----:B0-----:R-:W-:Y:S01]  /*1720*/  @!P2 IMAD.WIDE R12, R21, 0x2, R12 ;  /* 0x00000002150ca825 */ /* 0x001fe200078e020c */
[----:B------:R-:W-:-:S04]  /*1730*/  PRMT R21, RZ, 0x7610, R21 ;  /* 0x00007610ff157816 */ /* 0x000fc80000000015 */
[----:B------:R-:W4:Y:S01]  /*1740*/  @!P2 LDG.E.U16.CONSTANT R6, desc[UR10][R12.64] ;  /* 0x0000000a0c06a981 */ /* 0x000f22000c1e9500 */
[----:B-1----:R-:W-:Y:S01]  /*1750*/  @!P2 IMAD.WIDE R10, R23, 0x2, R10 ;  /* 0x00000002170aa825 */ /* 0x002fe200078e020a */
[----:B------:R-:W-:Y:S02]  /*1760*/  PRMT R23, RZ, 0x7610, R23 ;  /* 0x00007610ff177816 */ /* 0x000fe40000000017 */
[----:B------:R0:W5:Y:S04]  /*1770*/  @!P2 LDG.E.U16.CONSTANT R21, desc[UR10][R16.64+0x40] ;  /* 0x0000400a1015a981 */ /* 0x000168000c1e9500 */
[----:B------:R-:W5:Y:S04]  /*1780*/  @!P2 LDG.E.U16.CONSTANT R22, desc[UR10][R10.64] ;  /* 0x0000000a0a16a981 */ /* 0x000f68000c1e9500 */
[----:B------:R-:W5:Y:S01]  /*1790*/  @!P2 LDG.E.U16.CONSTANT R23, desc[UR10][R14.64+0x40] ;  /* 0x0000400a0e17a981 */ /* 0x000f62000c1e9500 */
[----:B------:R-:W-:-:S02]  /*17a0*/  IMAD R9, R3, R4, R9 ;  /* 0x0000000403097224 */ /* 0x000fc400078e0209 */
[----:B0-----:R-:W-:-:S03]  /*17b0*/  IMAD R16, R3, R4, R19 ;  /* 0x0000000403107224 */ /* 0x001fc600078e0213 */
[----:B------:R-:W-:Y:S02]  /*17c0*/  LEA R17, R9, UR4, 0x1 ;  /* 0x0000000409117c11 */ /* 0x000fe4000f8e08ff */
[----:B------:R-:W-:Y:S01]  /*17d0*/  LEA R13, R16, UR4, 0x1 ;  /* 0x00000004100d7c11 */ /* 0x000fe2000f8e08ff */
[----:B------:R-:W-:Y:S01]  /*17e0*/  VIADD R9, R19, 0x80 ;  /* 0x0000008013097836 */ /* 0x000fe20000000000 */
[----:B------:R-:W-:Y:S01]  /*17f0*/  PLOP3.LUT P0, PT, PT, PT, PT, 0x8, 0x80 ;  /* 0x000000000080781c */ /* 0x000fe20003f0e170 */
[----:B---3--:R1:W-:Y:S04]  /*1800*/  STS.U16 [R17+0x80], R20 ;  /* 0x0000801411007388 */ /* 0x0083e80000000400 */
[----:B--2---:R1:W-:Y:S04]  /*1810*/  STS.U16 [R17+0xc0], R18 ;  /* 0x0000c01211007388 */ /* 0x0043e80000000400 */
[----:B----4-:R1:W-:Y:S04]  /*1820*/  STS.U16 [R17], R6 ;  /* 0x0000000611007388 */ /* 0x0103e80000000400 */
[----:B-----5:R1:W-:Y:S04]  /*1830*/  STS.U16 [R17+0x40], R21 ;  /* 0x0000401511007388 */ /* 0x0203e80000000400 */
[----:B------:R1:W-:Y:S04]  /*1840*/  STS.U16 [R13], R22 ;  /* 0x000000160d007388 */ /* 0x0003e80000000400 */
[----:B------:R1:W-:Y:S04]  /*1850*/  STS.U16 [R13+0x40], R23 ;  /* 0x000040170d007388 */ /* 0x0003e80000000400 */
[----:B------:R1:W-:Y:S04]  /*1860*/  STS.U16 [R13+0x80], R24 ;  /* 0x000080180d007388 */ /* 0x0003e80000000400 */
[----:B------:R1:W-:Y:S02]  /*1870*/  STS.U16 [R13+0xc0], R32 ;  /* 0x0000c0200d007388 */ /* 0x0003e40000000400 */
.L_x_28:
[----:B------:R-:W-:Y:S05]  /*1880*/  BSYNC.RECONVERGENT B2 ;  /* 0x0000000000027941 */ /* 0x000fea0003800200 */
.L_x_27:
[----:B------:R-:W-:-:S13]  /*1890*/  ISETP.LT.OR P0, PT, R9, R4, P0 ;  /* 0x000000040900720c */ /* 0x000fda0000701670 */
[----:B------:R-:W-:Y:S05]  /*18a0*/  @!P0 BRA `(.L_x_17) ;  /* 0x0000000000608947 */ /* 0x000fea0003800000 */
[----:B------:R-:W3:Y:S01]  /*18b0*/  LDCU UR6, c[0x0][0x3a4] ;  /* 0x00007480ff0677ac */ /* 0x000ee20008000800 */
[----:B------:R-:W-:Y:S02]  /*18c0*/  IADD3 R12, P0, PT, R8, R9, RZ ;  /* 0x00000009080c7210 */ /* 0x000fe40007f1e0ff */
[----:B-1----:R-:W-:Y:S01]  /*18d0*/  PRMT R13, RZ, 0x7610, R13 ;  /* 0x00007610ff0d7816 */ /* 0x002fe2000000000d */
[----:B------:R-:W1:Y:S01]  /*18e0*/  LDCU.64 UR16, c[0x0][0x380] ;  /* 0x00007000ff1077ac */ /* 0x000e620008000a00 */
[----:B------:R-:W-:Y:S02]  /*18f0*/  LEA.HI.X.SX32 R7, R9, R7, 0x1, P0 ;  /* 0x0000000709077211 */ /* 0x000fe400000f0eff */
[----:B0-----:R-:W-:Y:S02]  /*1900*/  PRMT R14, RZ, 0x7610, R14 ;  /* 0x00007610ff0e7816 */ /* 0x001fe4000000000e */
[----:B---3--:R-:W-:Y:S02]  /*1910*/  ISETP.GE.AND P1, PT, R5, UR6, PT ;  /* 0x0000000605007c0c */ /* 0x008fe4000bf26270 */
[----:B-1----:R-:W-:-:S04]  /*1920*/  LEA R6, P0, R12, UR16, 0x1 ;  /* 0x000000100c067c11 */ /* 0x002fc8000f8008ff */
[----:B------:R-:W-:Y:S02]  /*1930*/  LEA.HI.X R7, R12, UR17, R7, 0x1, P0 ;  /* 0x000000110c077c11 */ /* 0x000fe400080f0c07 */
[----:B------:R-:W-:-:S05]  /*1940*/  PRMT R12, RZ, 0x7610, R12 ;  /* 0x00007610ff0c7816 */ /* 0x000fca000000000c */
[----:B--2---:R-:W0:Y:S01]  /*1950*/  @!P1 LDC.64 R10, c[0x0][0x380] ;  /* 0x0000e000ff0a9b82 */ /* 0x004e220000000a00 */
[----:B------:R-:W-:Y:S01]  /*1960*/  @!P1 IMAD.IADD R5, R8, 0x1, R9 ;  /* 0x0000000108059824 */ /* 0x000fe200078e0209 */
[----:B------:R-:W-:Y:S01]  /*1970*/  PRMT R8, RZ, 0x7610, R8 ;  /* 0x00007610ff087816 */ /* 0x000fe20000000008 */
[----:B------:R-:W2:Y:S04]  /*1980*/  @!P1 LDG.E.U16.CONSTANT R12, desc[UR10][R6.64+0x40] ;  /* 0x0000400a060c9981 */ /* 0x000ea8000c1e9500 */
[----:B------:R-:W3:Y:S04]  /*1990*/  @!P1 LDG.E.U16.CONSTANT R13, desc[UR10][R6.64+0x80] ;  /* 0x0000800a060d9981 */ /* 0x000ee8000c1e9500 */
[----:B------:R-:W4:Y:S01]  /*19a0*/  @!P1 LDG.E.U16.CONSTANT R14, desc[UR10][R6.64+0xc0] ;  /* 0x0000c00a060e9981 */ /* 0x000f22000c1e9500 */
[----:B0-----:R-:W-:-:S05]  /*19b0*/  @!P1 IMAD.WIDE R10, R5, 0x2, R10 ;  /* 0x00000002050a9825 */ /* 0x001fca00078e020a */
[----:B------:R-:W5:Y:S01]  /*19c0*/  @!P1 LDG.E.U16.CONSTANT R8, desc[UR10][R10.64] ;  /* 0x0000000a0a089981 */ /* 0x000f62000c1e9500 */
[----:B------:R-:W-:-:S05]  /*19d0*/  IMAD R5, R3, R4, R9 ;  /* 0x0000000403057224 */ /* 0x000fca00078e0209 */
[----:B------:R-:W-:-:S05]  /*19e0*/  LEA R5, R5, UR4, 0x1 ;  /* 0x0000000405057c11 */ /* 0x000fca000f8e08ff */
[----:B--2---:R0:W-:Y:S04]  /*19f0*/  STS.U16 [R5+0x40], R12 ;  /* 0x0000400c05007388 */ /* 0x0041e80000000400 */
[----:B---3--:R0:W-:Y:S04]  /*1a00*/  STS.U16 [R5+0x80], R13 ;  /* 0x0000800d05007388 */ /* 0x0081e80000000400 */
[----:B----4-:R0:W-:Y:S04]  /*1a10*/  STS.U16 [R5+0xc0], R14 ;  /* 0x0000c00e05007388 */ /* 0x0101e80000000400 */
[----:B-----5:R0:W-:Y:S02]  /*1a20*/  STS.U16 [R5], R8 ;  /* 0x0000000805007388 */ /* 0x0201e40000000400 */
.L_x_17:
[----:B------:R-:W-:Y:S05]  /*1a30*/  BSYNC.RECONVERGENT B0 ;  /* 0x0000000000007941 */ /* 0x000fea0003800200 */
.L_x_16:
[C---:B------:R-:W-:Y:S01]  /*1a40*/  ISETP.GE.U32.AND P0, PT, R3.reuse, 0x1c, PT ;  /* 0x0000001c0300780c */ /* 0x040fe20003f06070 */
[----:B------:R-:W-:-:S12]  /*1a50*/  VIADD R3, R3, 0x4 ;  /* 0x0000000403037836 */ /* 0x000fd80000000000 */
[----:B------:R-:W-:Y:S05]  /*1a60*/  @!P0 BRA `(.L_x_29) ;  /* 0xfffffff000488947 */ /* 0x000fea000383ffff */
[----:B------:R-:W-:Y:S05]  /*1a70*/  BSYNC.RECONVERGENT B1 ;  /* 0x0000000000017941 */ /* 0x000fea0003800200 */
.L_x_15:
[----:B------:R-:W3:Y:S02]  /*1a80*/  LDCU UR4, c[0x0][0x3a4] ;  /* 0x00007480ff0477ac */ /* 0x000ee40008000800 */
[----:B---3--:R-:W-:Y:S01]  /*1a90*/  UISETP.GE.AND UP0, UPT, UR4, 0x1, UPT ;  /* 0x000000010400788c */ /* 0x008fe2000bf06270 */
[----:B------:R-:W-:Y:S08]  /*1aa0*/  BAR.SYNC.DEFER_BLOCKING 0x0 ;  /* 0x0000000000007b1d */ /* 0x000ff00000010000 */
[----:B------:R-:W-:Y:S05]  /*1ab0*/  BRA.U !UP0, `(.L_x_30) ;  /* 0x0000003d08ec7547 */ /* 0x000fea000b800000 */
[----:B------:R-:W-:Y:S01]  /*1ac0*/  SHF.R.U32.HI R2, RZ, 0x2, R0 ;  /* 0x00000002ff027819 */ /* 0x000fe20000011600 */
[----:B------:R-:W-:Y:S01]  /*1ad0*/  IMAD.SHL.U32 R0, R30, 0x10, RZ ;  /* 0x000000101e007824 */ /* 0x000fe200078e00ff */
[----:B01----:R-:W-:Y:S01]  /*1ae0*/  LEA R24, R4, UR13, 0x7 ;  /* 0x0000000d04187c11 */ /* 0x003fe2000f8e38ff */
[----:B------:R-:W-:Y:S01]  /*1af0*/  UMOV UR4, URZ ;  /* 0x000000ff00047c82 */ /* 0x000fe20008000000 */
[----:B------:R-:W-:Y:S01]  /*1b00*/  LOP3.LUT R3, R30, 0x1, RZ, 0xc0, !PT ;  /* 0x000000011e037812 */ /* 0x000fe200078ec0ff */
[----:B------:R-:W-:Y:S01]  /*1b10*/  UMOV UR5, URZ ;  /* 0x000000ff00057c82 */ /* 0x000fe20008000000 */
[----:B------:R-:W-:Y:S02]  /*1b20*/  LOP3.LUT R2, R2, 0x10, RZ, 0xc0, !PT ;  /* 0x0000001002027812 */ /* 0x000fe400078ec0ff */
[----:B------:R-:W-:-:S07]  /*1b30*/  LOP3.LUT R0, R0, 0x10, RZ, 0xc0, !PT ;  /* 0x0000001000007812 */ /* 0x000fce00078ec0ff */
.L_x_113:
[----:B0-----:R-:W0:Y:S01]  /*1b40*/  LDCU UR16, c[0x0][0x3a4] ;  /* 0x00007480ff1077ac */ /* 0x001e220008000800 */
[----:B------:R-:W-:Y:S01]  /*1b50*/  BSSY.RECONVERGENT B1, `(.L_x_31) ;  /* 0x0000074000017945 */ /* 0x000fe20003800200 */
[----:B------:R-:W-:Y:S01]  /*1b60*/  IMAD.MOV.U32 R4, RZ, RZ, R30 ;  /* 0x000000ffff047224 */ /* 0x000fe200078e001e */
[----:B-1----:R-:W1:Y:S01]  /*1b70*/  LDCU UR18, c[0x0][0x3a8] ;  /* 0x00007500ff1277ac */ /* 0x002e620008000800 */
[----:B0-----:R-:W-:Y:S02]  /*1b80*/  UIMAD UR6, UR4, -0x20, UR16 ;  /* 0xffffffe0040678a4 */ /* 0x001fe4000f8e0210 */
[----:B------:R-:W-:Y:S02]  /*1b90*/  UIADD3 UR15, UPT, UPT, -UR5, UR16, URZ ;  /* 0x00000010050f7290 */ /* 0x000fe4000fffe1ff */
[----:B------:R-:W-:Y:S01]  /*1ba0*/  UISETP.LT.AND UP0, UPT, UR6, 0x20, UPT ;  /* 0x000000200600788c */ /* 0x000fe2000bf01270 */
[----:B-1----:R-:W-:Y:S01]  /*1bb0*/  ISETP.GE.AND P0, PT, R30, UR18, PT ;  /* 0x000000121e007c0c */ /* 0x002fe2000bf06270 */
[----:B------:R-:W-:-:S02]  /*1bc0*/  UIMAD UR8, UR14, UR16, UR5 ;  /* 0x000000100e0872a4 */ /* 0x000fc4000f8e0205 */
[----:B------:R-:W-:Y:S02]  /*1bd0*/  USEL UR6, UR6, 0x20, UP0 ;  /* 0x0000002006067887 */ /* 0x000fe40008000000 */
[----:B------:R-:W-:Y:S02]  /*1be0*/  UISETP.LT.AND UP0, UPT, UR15, 0x20, UPT ;  /* 0x000000200f00788c */ /* 0x000fe4000bf01270 */
[----:B------:R-:W-:Y:S02]  /*1bf0*/  UIADD3 UR5, UPT, UPT, UR5, 0x20, URZ ;  /* 0x0000002005057890 */ /* 0x000fe4000fffe0ff */
[----:B------:R-:W-:Y:S01]  /*1c00*/  VIADD R6, R31, UR6 ;  /* 0x000000061f067c36 */ /* 0x000fe20008000000 */
[----:B------:R-:W-:Y:S02]  /*1c10*/  USEL UR6, UR15, 0x20, UP0 ;  /* 0x000000200f067887 */ /* 0x000fe40008000000 */
[----:B------:R-:W-:Y:S02]  /*1c20*/  UISETP.GE.AND UP1, UPT, UR5, UR16, UPT ;  /* 0x000000100500728c */ /* 0x000fe4000bf26270 */
[----:B----4-:R-:W-:-:S04]  /*1c30*/  VIMNMX R7, PT, PT, RZ, R6, !PT ;  /* 0x00000006ff077248 */ /* 0x010fc80007fe0100 */
[----:B------:R-:W-:-:S04]  /*1c40*/  IADD3 R7, PT, PT, R7, 0x1f, -R6 ;  /* 0x0000001f07077810 */ /* 0x000fc80007ffe806 */
[----:B------:R-:W-:-:S04]  /*1c50*/  LEA.HI R9, R7, 0x1, RZ, 0x1b ;  /* 0x0000000107097811 */ /* 0x000fc800078fd8ff */
[C---:B------:R-:W-:Y:S02]  /*1c60*/  LOP3.LUT R12, R9.reuse, 0x7, RZ, 0xc0, !PT ;  /* 0x00000007090c7812 */ /* 0x040fe400078ec0ff */
[----:B---3--:R-:W-:Y:S01]  /*1c70*/  LOP3.LUT R14, R9, 0xf, RZ, 0xc0, !PT ;  /* 0x0000000f090e7812 */ /* 0x008fe200078ec0ff */
[----:B--2---:R-:W-:Y:S06]  /*1c80*/  @P0 BRA `(.L_x_32) ;  /* 0x0000000400800947 */ /* 0x004fec0003800000 */
[----:B------:R-:W-:Y:S01]  /*1c90*/  UIMAD UR16, UR8, UR18, URZ ;  /* 0x00000012081072a4 */ /* 0x000fe2000f8e02ff */
[----:B------:R-:W-:Y:S01]  /*1ca0*/  VIADD R4, R12, 0xffffffff ;  /* 0xffffffff0c047836 */ /* 0x000fe20000000000 */
[----:B------:R-:W-:Y:S01]  /*1cb0*/  BSSY.RECONVERGENT B0, `(.L_x_33) ;  /* 0x000005c000007945 */ /* 0x000fe20003800200 */
[C---:B------:R-:W-:Y:S01]  /*1cc0*/  LOP3.LUT R8, R9.reuse, 0xffffff0, RZ, 0xc0, !PT ;  /* 0x0ffffff009087812 */ /* 0x040fe200078ec0ff */
[----:B--2---:R-:W-:Y:S01]  /*1cd0*/  IMAD.MOV.U32 R10, RZ, RZ, R30 ;  /* 0x000000ffff0a7224 */ /* 0x004fe200078e001e */
[----:B------:R-:W-:Y:S02]  /*1ce0*/  LOP3.LUT R9, R9, 0x3, RZ, 0xc0, !PT ;  /* 0x0000000309097812 */ /* 0x000fe400078ec0ff */
[----:B------:R-:W-:Y:S01]  /*1cf0*/  ISETP.GE.U32.AND P0, PT, R4, 0x3, PT ;  /* 0x000000030400780c */ /* 0x000fe20003f06070 */
[----:B------:R-:W-:-:S04]  /*1d00*/  IMAD.U32 R4, RZ, RZ, UR16 ;  /* 0x00000010ff047e24 */ /* 0x000fc8000f8e00ff */
[----:B------:R-:W-:-:S08]  /*1d10*/  IMAD R11, R31, UR18, R4 ;  /* 0x000000121f0b7c24 */ /* 0x000fd0000f8e0204 */
.L_x_43:
[----:B------:R-:W-:Y:S01]  /*1d20*/  ISETP.LT.AND P1, PT, R31, UR15, PT ;  /* 0x0000000f1f007c0c */ /* 0x000fe2000bf21270 */
[----:B------:R-:W-:Y:S01]  /*1d30*/  BSSY.RECONVERGENT B2, `(.L_x_34) ;  /* 0x000000a000027945 */ /* 0x000fe20003800200 */
[----:B------:R-:W-:-:S11]  /*1d40*/  ISETP.GT.AND P2, PT, R6, 0x1f, PT ;  /* 0x0000001f0600780c */ /* 0x000fd60003f44270 */
[----:B01234-:R-:W-:Y:S05]  /*1d50*/  @!P1 BRA `(.L_x_35) ;  /* 0x00000000001c9947 */ /* 0x01ffea0003800000 */
[----:B------:R-:W0:Y:S01]  /*1d60*/  LDC.64 R4, c[0x0][0x388] ;  /* 0x0000e200ff047b82 */ /* 0x000e220000000a00 */
[----:B------:R-:W-:-:S04]  /*1d70*/  IMAD.IADD R13, R11, 0x1, R10 ;  /* 0x000000010b0d7824 */ /* 0x000fc800078e020a */
[----:B0-----:R-:W-:-:S06]  /*1d80*/  IMAD.WIDE R4, R13, 0x2, R4 ;  /* 0x000000020d047825 */ /* 0x001fcc00078e0204 */
[----:B------:R-:W2:Y:S01]  /*1d90*/  LDG.E.U16.CONSTANT R4, desc[UR10][R4.64] ;  /* 0x0000000a04047981 */ /* 0x000ea2000c1e9500 */
[----:B------:R-:W-:-:S05]  /*1da0*/  IMAD R13, R10, 0x20, R31 ;  /* 0x000000200a0d7824 */ /* 0x000fca00078e021f */
[----:B------:R-:W-:-:S05]  /*1db0*/  LEA R13, R13, UR9, 0x1 ;  /* 0x000000090d0d7c11 */ /* 0x000fca000f8e08ff */
[----:B--2---:R0:W-:Y:S02]  /*1dc0*/  STS.U16 [R13], R4 ;  /* 0x000000040d007388 */ /* 0x0041e40000000400 */
.L_x_35:
[----:B------:R-:W-:Y:S05]  /*1dd0*/  BSYNC.RECONVERGENT B2 ;  /* 0x0000000000027941 */ /* 0x000fea0003800200 */
.L_x_34:
[----:B------:R-:W-:Y:S04]  /*1de0*/  BSSY.RECONVERGENT B2, `(.L_x_36) ;  /* 0x0000044000027945 */ /* 0x000fe80003800200 */
[----:B------:R-:W-:Y:S05]  /*1df0*/  @P2 BRA `(.L_x_37) ;  /* 0x0000000400082947 */ /* 0x000fea0003800000 */
[----:B------:R-:W-:Y:S01]  /*1e00*/  ISETP.GE.U32.AND P1, PT, R7, 0x1e0, PT ;  /* 0x000001e00700780c */ /* 0x000fe20003f26070 */
[----:B------:R-:W-:Y:S01]  /*1e10*/  BSSY.RECONVERGENT B3, `(.L_x_38) ;  /* 0x000001c000037945 */ /* 0x000fe20003800200 */
[----:B------:R-:W-:Y:S01]  /*1e20*/  ISETP.NE.AND P2, PT, R14, RZ, PT ;  /* 0x000000ff0e00720c */ /* 0x000fe20003f45270 */
[----:B------:R-:W-:-:S10]  /*1e30*/  IMAD.MOV.U32 R5, RZ, RZ, R6 ;  /* 0x000000ffff057224 */ /* 0x000fd400078e0006 */
[----:B------:R-:W-:Y:S05]  /*1e40*/  @!P1 BRA `(.L_x_39) ;  /* 0x0000000000609947 */ /* 0x000fea0003800000 */
[----:B0-----:R-:W-:Y:S02]  /*1e50*/  IMAD.MOV.U32 R13, RZ, RZ, RZ ;  /* 0x000000ffff0d7224 */ /* 0x001fe400078e00ff */
[----:B------:R-:W-:-:S07]  /*1e60*/  IMAD.MOV.U32 R5, RZ, RZ, R6 ;  /* 0x000000ffff057224 */ /* 0x000fce00078e0006 */
.L_x_40:
[----:B-1----:R-:W-:Y:S02]  /*1e70*/  IMAD R4, R10, 0x20, R5 ;  /* 0x000000200a047824 */ /* 0x002fe400078e0205 */
[----:B------:R-:W-:Y:S02]  /*1e80*/  VIADD R13, R13, 0x10 ;  /* 0x000000100d0d7836 */ /* 0x000fe40000000000 */
[----:B------:R-:W-:Y:S01]  /*1e90*/  VIADD R5, R5, 0x200 ;  /* 0x0000020005057836 */ /* 0x000fe20000000000 */
[----:B------:R-:W-:Y:S02]  /*1ea0*/  LEA R4, R4, UR9, 0x1 ;  /* 0x0000000904047c11 */ /* 0x000fe4000f8e08ff */
[----:B------:R-:W-:-:S03]  /*1eb0*/  ISETP.NE.AND P1, PT, R13, R8, PT ;  /* 0x000000080d00720c */ /* 0x000fc60003f25270 */
[----:B------:R1:W-:Y:S04]  /*1ec0*/  STS.U16 [R4], RZ ;  /* 0x000000ff04007388 */ /* 0x0003e80000000400 */
[----:B------:R1:W-:Y:S04]  /*1ed0*/  STS.U16 [R4+0x40], RZ ;  /* 0x000040ff04007388 */ /* 0x0003e80000000400 */
        /* <DEDUP_REMOVED lines=13> */
[----:B------:R1:W-:Y:S01]  /*1fb0*/  STS.U16 [R4+0x3c0], RZ ;  /* 0x0003c0ff04007388 */ /* 0x0003e20000000400 */
[----:B------:R-:W-:Y:S05]  /*1fc0*/  @P1 BRA `(.L_x_40) ;  /* 0xfffffffc00a81947 */ /* 0x000fea000383ffff */
.L_x_39:
[----:B------:R-:W-:Y:S05]  /*1fd0*/  BSYNC.RECONVERGENT B3 ;  /* 0x0000000000037941 */ /* 0x000fea0003800200 */
.L_x_38:
[----:B------:R-:W-:Y:S05]  /*1fe0*/  @!P2 BRA `(.L_x_37) ;  /* 0x00000000008ca947 */ /* 0x000fea0003800000 */
[----:B01----:R-:W-:Y:S01]  /*1ff0*/  VIADD R4, R14, 0xffffffff ;  /* 0xffffffff0e047836 */ /* 0x003fe20000000000 */
[----:B------:R-:W-:Y:S01]  /*2000*/  BSSY.RECONVERGENT B3, `(.L_x_41) ;  /* 0x000000f000037945 */ /* 0x000fe20003800200 */
[----:B------:R-:W-:-:S03]  /*2010*/  ISETP.NE.AND P2, PT, R12, RZ, PT ;  /* 0x000000ff0c00720c */ /* 0x000fc60003f45270 */
[----:B------:R-:W-:-:S13]  /*2020*/  ISETP.GE.U32.AND P1, PT, R4, 0x7, PT ;  /* 0x000000070400780c */ /* 0x000fda0003f26070 */
[----:B------:R-:W-:Y:S05]  /*2030*/  @!P1 BRA `(.L_x_42) ;  /* 0x00000000002c9947 */ /* 0x000fea0003800000 */
[----:B------:R-:W-:Y:S02]  /*2040*/  IMAD R4, R10, 0x20, R5 ;  /* 0x000000200a047824 */ /* 0x000fe400078e0205 */
[----:B------:R-:W-:-:S03]  /*2050*/  VIADD R5, R5, 0x100 ;  /* 0x0000010005057836 */ /* 0x000fc60000000000 */
[----:B------:R-:W-:-:S05]  /*2060*/  LEA R4, R4, UR9, 0x1 ;  /* 0x0000000904047c11 */ /* 0x000fca000f8e08ff */
[----:B------:R0:W-:Y:S04]  /*2070*/  STS.U16 [R4], RZ ;  /* 0x000000ff04007388 */ /* 0x0001e80000000400 */
[----:B------:R0:W-:Y:S04]  /*2080*/  STS.U16 [R4+0x40], RZ ;  /* 0x000040ff04007388 */ /* 0x0001e80000000400 */
[----:B------:R0:W-:Y:S04]  /*2090*/  STS.U16 [R4+0x80], RZ ;  /* 0x000080ff04007388 */ /* 0x0001e80000000400 */
[----:B------:R0:W-:Y:S04]  /*20a0*/  STS.U16 [R4+0xc0], RZ ;  /* 0x0000c0ff04007388 */ /* 0x0001e80000000400 */
[----:B------:R0:W-:Y:S04]  /*20b0*/  STS.U16 [R4+0x100], RZ ;  /* 0x000100ff04007388 */ /* 0x0001e80000000400 */
[----:B------:R0:W-:Y:S04]  /*20c0*/  STS.U16 [R4+0x140], RZ ;  /* 0x000140ff04007388 */ /* 0x0001e80000000400 */
[----:B------:R0:W-:Y:S04]  /*20d0*/  STS.U16 [R4+0x180], RZ ;  /* 0x000180ff04007388 */ /* 0x0001e80000000400 */
[----:B------:R0:W-:Y:S02]  /*20e0*/  STS.U16 [R4+0x1c0], RZ ;  /* 0x0001c0ff04007388 */ /* 0x0001e40000000400 */
.L_x_42:
[----:B------:R-:W-:Y:S05]  /*20f0*/  BSYNC.RECONVERGENT B3 ;  /* 0x0000000000037941 */ /* 0x000fea0003800200 */
.L_x_41:
[----:B------:R-:W-:Y:S05]  /*2100*/  @!P2 BRA `(.L_x_37) ;  /* 0x000000000044a947 */ /* 0x000fea0003800000 */
[----:B0-----:R-:W-:Y:S01]  /*2110*/  @P0 IMAD R4, R10, 0x20, R5 ;  /* 0x000000200a040824 */ /* 0x001fe200078e0205 */
[----:B------:R-:W-:Y:S01]  /*2120*/  ISETP.NE.AND P1, PT, R9, RZ, PT ;  /* 0x000000ff0900720c */ /* 0x000fe20003f25270 */
[----:B------:R-:W-:-:S03]  /*2130*/  @P0 VIADD R5, R5, 0x80 ;  /* 0x0000008005050836 */ /* 0x000fc60000000000 */
[----:B------:R-:W-:-:S05]  /*2140*/  @P0 LEA R4, R4, UR9, 0x1 ;  /* 0x0000000904040c11 */ /* 0x000fca000f8e08ff */
[----:B------:R2:W-:Y:S04]  /*2150*/  @P0 STS.U16 [R4], RZ ;  /* 0x000000ff04000388 */ /* 0x0005e80000000400 */
[----:B------:R2:W-:Y:S04]  /*2160*/  @P0 STS.U16 [R4+0x40], RZ ;  /* 0x000040ff04000388 */ /* 0x0005e80000000400 */
[----:B------:R2:W-:Y:S04]  /*2170*/  @P0 STS.U16 [R4+0x80], RZ ;  /* 0x000080ff04000388 */ /* 0x0005e80000000400 */
[----:B------:R2:W-:Y:S01]  /*2180*/  @P0 STS.U16 [R4+0xc0], RZ ;  /* 0x0000c0ff04000388 */ /* 0x0005e20000000400 */
[----:B------:R-:W-:Y:S05]  /*2190*/  @!P1 BRA `(.L_x_37) ;  /* 0x0000000000209947 */ /* 0x000fea0003800000 */
[----:B--2---:R-:W-:Y:S01]  /*21a0*/  IMAD R4, R10, 0x20, R5 ;  /* 0x000000200a047824 */ /* 0x004fe200078e0205 */
[----:B------:R-:W-:-:S04]  /*21b0*/  ISETP.NE.AND P1, PT, R9, 0x1, PT ;  /* 0x000000010900780c */ /* 0x000fc80003f25270 */
[----:B------:R-:W-:-:S05]  /*21c0*/  LEA R4, R4, UR9, 0x1 ;  /* 0x0000000904047c11 */ /* 0x000fca000f8e08ff */
[----:B------:R3:W-:Y:S04]  /*21d0*/  STS.U16 [R4], RZ ;  /* 0x000000ff04007388 */ /* 0x0007e80000000400 */
[----:B------:R-:W-:Y:S05]  /*21e0*/  @!P1 BRA `(.L_x_37) ;  /* 0x00000000000c9947 */ /* 0x000fea0003800000 */
[----:B------:R-:W-:Y:S01]  /*21f0*/  ISETP.NE.AND P1, PT, R9, 0x2, PT ;  /* 0x000000020900780c */ /* 0x000fe20003f25270 */
[----:B------:R4:W-:-:S12]  /*2200*/  STS.U16 [R4+0x40], RZ ;  /* 0x000040ff04007388 */ /* 0x0009d80000000400 */
[----:B------:R4:W-:Y:S02]  /*2210*/  @P1 STS.U16 [R4+0x80], RZ ;  /* 0x000080ff04001388 */ /* 0x0009e40000000400 */
.L_x_37:
[----:B------:R-:W-:Y:S05]  /*2220*/  BSYNC.RECONVERGENT B2 ;  /* 0x0000000000027941 */ /* 0x000fea0003800200 */
.L_x_36:
[----:B------:R-:W5:Y:S01]  /*2230*/  LDCU UR16, c[0x0][0x3a8] ;  /* 0x00007500ff1077ac */ /* 0x000f620008000800 */
[----:B------:R-:W-:-:S05]  /*2240*/  VIADD R10, R10, 0x4 ;  /* 0x000000040a0a7836 */ /* 0x000fca0000000000 */
[----:B-----5:R-:W-:-:S13]  /*2250*/  ISETP.GE.AND P1, PT, R10, UR16, PT ;  /* 0x000000100a007c0c */ /* 0x020fda000bf26270 */
[----:B------:R-:W-:Y:S05]  /*2260*/  @!P1 BRA `(.L_x_43) ;  /* 0xfffffff800ac9947 */ /* 0x000fea000383ffff */
[----:B------:R-:W-:Y:S05]  /*2270*/  BSYNC.RECONVERGENT B0 ;  /* 0x0000000000007941 */ /* 0x000fea0003800200 */
.L_x_33:
[----:B01234-:R-:W-:-:S07]  /*2280*/  IMAD.MOV.U32 R4, RZ, RZ, R30 ;  /* 0x000000ffff047224 */ /* 0x01ffce00078e001e */
.L_x_32:
[----:B------:R-:W-:Y:S05]  /*2290*/  BSYNC.RECONVERGENT B1 ;  /* 0x0000000000017941 */ /* 0x000fea0003800200 */
.L_x_31:
[----:B------:R-:W-:Y:S01]  /*22a0*/  BSSY.RECONVERGENT B1, `(.L_x_44) ;  /* 0x00000e9000017945 */ /* 0x000fe20003800200 */
.L_x_58:
[----:B0-----:R-:W0:Y:S01]  /*22b0*/  LDCU UR16, c[0x0][0x3a8] ;  /* 0x00007500ff1077ac */ /* 0x001e220008000800 */
[----:B------:R-:W-:Y:S01]  /*22c0*/  BSSY.RECONVERGENT B0, `(.L_x_45) ;  /* 0x00000e3000007945 */ /* 0x000fe20003800200 */
[----:B0-----:R-:W-:-:S05]  /*22d0*/  IMAD.U32 R21, RZ, RZ, UR16 ;  /* 0x00000010ff157e24 */ /* 0x001fca000f8e00ff */
[----:B------:R-:W-:-:S13]  /*22e0*/  ISETP.GE.AND P0, PT, R31, R21, PT ;  /* 0x000000151f00720c */ /* 0x000fda0003f06270 */
[----:B-1-3--:R-:W-:Y:S05]  /*22f0*/  @P0 BRA `(.L_x_46) ;  /* 0x0000000c007c0947 */ /* 0x00afea0003800000 */
[----:B------:R-:W-:Y:S01]  /*2300*/  ISETP.NE.AND P0, PT, R27, RZ, PT ;  /* 0x000000ff1b00720c */ /* 0x000fe20003f05270 */
[----:B------:R-:W-:Y:S01]  /*2310*/  VIADD R6, R4, UR8 ;  /* 0x0000000804067c36 */ /* 0x000fe20008000000 */
[----:B------:R-:W-:Y:S01]  /*2320*/  BSSY.RECONVERGENT B2, `(.L_x_47) ;  /* 0x0000025000027945 */ /* 0x000fe20003800200 */
[----:B------:R-:W-:Y:S02]  /*2330*/  IMAD.MOV.U32 R14, RZ, RZ, R31 ;  /* 0x000000ffff0e7224 */ /* 0x000fe400078e001f */
[----:B------:R-:W-:-:S08]  /*2340*/  IMAD R6, R6, R21, RZ ;  /* 0x0000001506067224 */ /* 0x000fd000078e02ff */
[----:B------:R-:W-:Y:S05]  /*2350*/  @!P0 BRA `(.L_x_48) ;  /* 0x0000000000848947 */ /* 0x000fea0003800000 */
[----:B------:R-:W-:Y:S02]  /*2360*/  ISETP.GE.AND P0, PT, R4, UR6, PT ;  /* 0x0000000604007c0c */ /* 0x000fe4000bf06270 */
[----:B------:R-:W-:-:S11]  /*2370*/  PRMT R5, RZ, 0x7610, R5 ;  /* 0x00007610ff057816 */ /* 0x000fd60000000005 */
[----:B------:R-:W0:Y:S01]  /*2380*/  @!P0 LDC.64 R8, c[0x0][0x390] ;  /* 0x0000e400ff088b82 */ /* 0x000e220000000a00 */
[----:B------:R-:W-:-:S04]  /*2390*/  @!P0 IMAD.IADD R7, R31, 0x1, R6 ;  /* 0x000000011f078824 */ /* 0x000fc800078e0206 */
[----:B0-----:R-:W-:-:S05]  /*23a0*/  @!P0 IMAD.WIDE R8, R7, 0x2, R8 ;  /* 0x0000000207088825 */ /* 0x001fca00078e0208 */
[----:B------:R-:W3:Y:S01]  /*23b0*/  @!P0 LDG.E.U16.CONSTANT R5, desc[UR10][R8.64] ;  /* 0x0000000a08058981 */ /* 0x000ee2000c1e9500 */
[----:B------:R-:W-:Y:S01]  /*23c0*/  IMAD R7, R4, R21, R31 ;  /* 0x0000001504077224 */ /* 0x000fe200078e021f */
[----:B------:R-:W-:Y:S02]  /*23d0*/  ISETP.NE.AND P1, PT, R27, 0x1, PT ;  /* 0x000000011b00780c */ /* 0x000fe40003f25270 */
[----:B------:R-:W-:Y:S02]  /*23e0*/  LOP3.LUT R14, R31, 0x20, RZ, 0xfc, !PT ;  /* 0x000000201f0e7812 */ /* 0x000fe400078efcff */
[----:B------:R-:W-:-:S05]  /*23f0*/  LEA R12, R7, UR12, 0x1 ;  /* 0x0000000c070c7c11 */ /* 0x000fca000f8e08ff */
[----:B---3--:R0:W-:Y:S04]  /*2400*/  STS.U16 [R12], R5 ;  /* 0x000000050c007388 */ /* 0x0081e80000000400 */
[----:B------:R-:W-:Y:S05]  /*2410*/  @!P1 BRA `(.L_x_48) ;  /* 0x0000000000549947 */ /* 0x000fea0003800000 */
[----:B------:R-:W1:Y:S01]  /*2420*/  LDCU.64 UR16, c[0x0][0x390] ;  /* 0x00007200ff1077ac */ /* 0x000e620008000a00 */
[----:B0-----:R-:W-:Y:S01]  /*2430*/  IADD3 R5, P1, PT, R31, R6, RZ ;  /* 0x000000061f057210 */ /* 0x001fe20007f3e0ff */
[----:B------:R-:W-:Y:S03]  /*2440*/  BSSY.RECONVERGENT B3, `(.L_x_49) ;  /* 0x0000007000037945 */ /* 0x000fe60003800200 */
[----:B--2---:R-:W-:Y:S02]  /*2450*/  LEA.HI.X.SX32 R10, R6, RZ, 0x1, P1 ;  /* 0x000000ff060a7211 */ /* 0x004fe400008f0eff */
[----:B-1----:R-:W-:-:S04]  /*2460*/  LEA R8, P1, R5, UR16, 0x1 ;  /* 0x0000001005087c11 */ /* 0x002fc8000f8208ff */
[----:B------:R-:W-:Y:S02]  /*2470*/  LEA.HI.X R9, R5, UR17, R10, 0x1, P1 ;  /* 0x0000001105097c11 */ /* 0x000fe400088f0c0a */
[----:B------:R-:W-:Y:S01]  /*2480*/  PRMT R5, RZ, 0x7610, R5 ;  /* 0x00007610ff057816 */ /* 0x000fe20000000005 */
[----:B------:R-:W-:Y:S06]  /*2490*/  @P0 BRA `(.L_x_50) ;  /* 0x0000000000040947 */ /* 0x000fec0003800000 */
[----:B------:R0:W5:Y:S02]  /*24a0*/  LDG.E.U16.CONSTANT R5, desc[UR10][R8.64+0x40] ;  /* 0x0000400a08057981 */ /* 0x000164000c1e9500 */
.L_x_50:
[----:B------:R-:W-:Y:S05]  /*24b0*/  BSYNC.RECONVERGENT B3 ;  /* 0x0000000000037941 */ /* 0x000fea0003800200 */
.L_x_49:
        /* <DEDUP_REMOVED lines=8> */
.L_x_52:
[----:B------:R-:W-:Y:S05]  /*2540*/  BSYNC.RECONVERGENT B3 ;  /* 0x0000000000037941 */ /* 0x000fea0003800200 */
.L_x_51:
[----:B-----5:R3:W-:Y:S01]  /*2550*/  STS.U16 [R12+0x80], R5 ;  /* 0x000080050c007388 */ /* 0x0207e20000000400 */
[----:B------:R-:W-:-:S07]  /*2560*/  IMAD.MOV.U32 R14, RZ, RZ, R25 ;  /* 0x000000ffff0e7224 */ /* 0x000fce00078e0019 */
.L_x_48:
[----:B------:R-:W-:Y:S05]  /*2570*/  BSYNC.RECONVERGENT B2 ;  /* 0x0000000000027941 */ /* 0x000fea0003800200 */
.L_x_47:
[----:B------:R-:W-:-:S13]  /*2580*/  ISETP.GE.U32.AND P0, PT, R29, 0x60, PT ;  /* 0x000000601d00780c */ /* 0x000fda0003f06070 */
[----:B------:R-:W-:Y:S05]  /*2590*/  @!P0 BRA `(.L_x_46) ;  /* 0x0000000800d48947 */ /* 0x000fea0003800000 */
[----:B0--3--:R-:W-:Y:S01]  /*25a0*/  IMAD.IADD R5, R21, 0x1, -R14 ;  /* 0x0000000115057824 */ /* 0x009fe200078e0a0e */
[----:B------:R-:W-:Y:S01]  /*25b0*/  BSSY.RECONVERGENT B2, `(.L_x_53) ;  /* 0x0000066000027945 */ /* 0x000fe20003800200 */
[----:B------:R-:W-:Y:S02]  /*25c0*/  PLOP3.LUT P0, PT, PT, PT, PT, 0x80, 0x8 ;  /* 0x000000000008781c */ /* 0x000fe40003f0f070 */
[----:B------:R-:W-:Y:S02]  /*25d0*/  SHF.R.S32.HI R7, RZ, 0x1f, R6 ;  /* 0x0000001fff077819 */ /* 0x000fe40000011406 */
[----:B------:R-:W-:-:S13]  /*25e0*/  ISETP.GT.AND P1, PT, R5, 0x180, PT ;  /* 0x000001800500780c */ /* 0x000fda0003f24270 */
[----:B------:R-:W-:Y:S05]  /*25f0*/  @!P1 BRA `(.L_x_54) ;  /* 0x0000000400849947 */ /* 0x000fea0003800000 */
[----:B------:R-:W-:Y:S01]  /*2600*/  PLOP3.LUT P0, PT, PT, PT, PT, 0x8, 0x80 ;  /* 0x000000000080781c */ /* 0x000fe20003f0e170 */
[----:B------:R-:W-:Y:S01]  /*2610*/  VIADD R5, R21, 0xfffffe80 ;  /* 0xfffffe8015057836 */ /* 0x000fe20000000000 */
[----:B------:R-:W-:-:S13]  /*2620*/  ISETP.GE.AND P1, PT, R4, UR6, PT ;  /* 0x0000000604007c0c */ /* 0x000fda000bf26270 */
.L_x_55:
[----:B0-----:R-:W0:Y:S01]  /*2630*/  @!P1 LDC.64 R12, c[0x0][0x390] ;  /* 0x0000e400ff0c9b82 */ /* 0x001e220000000a00 */
[----:B------:R-:W3:Y:S01]  /*2640*/  LDCU.64 UR16, c[0x0][0x390] ;  /* 0x00007200ff1077ac */ /* 0x000ee20008000a00 */
[C---:B-1----:R-:W-:Y:S01]  /*2650*/  IADD3 R8, P3, PT, R6.reuse, R14, RZ ;  /* 0x0000000e06087210 */ /* 0x042fe20007f7e0ff */
[----:B------:R-:W-:Y:S01]  /*2660*/  @!P1 IMAD.IADD R9, R6, 0x1, R14 ;  /* 0x0000000106099824 */ /* 0x000fe200078e020e */
[----:B------:R-:W-:Y:S02]  /*2670*/  ISETP.GE.AND P2, PT, R4, UR6, PT ;  /* 0x0000000604007c0c */ /* 0x000fe4000bf46270 */
[----:B------:R-:W-:Y:S02]  /*2680*/  PRMT R37, RZ, 0x7610, R37 ;  /* 0x00007610ff257816 */ /* 0x000fe40000000025 */
[----:B------:R-:W-:Y:S02]  /*2690*/  PRMT R36, RZ, 0x7610, R36 ;  /* 0x00007610ff247816 */ /* 0x000fe40000000024 */
[----:B------:R-:W-:-:S02]  /*26a0*/  PRMT R34, RZ, 0x7610, R34 ;  /* 0x00007610ff227816 */ /* 0x000fc40000000022 */
[----:B------:R-:W-:Y:S01]  /*26b0*/  PRMT R35, RZ, 0x7610, R35 ;  /* 0x00007610ff237816 */ /* 0x000fe20000000023 */
[C---:B------:R-:W-:Y:S01]  /*26c0*/  VIADD R17, R14.reuse, 0x80 ;  /* 0x000000800e117836 */ /* 0x040fe20000000000 */
[----:B--2---:R-:W-:Y:S01]  /*26d0*/  LEA.HI.X.SX32 R11, R14, R7, 0x1, P3 ;  /* 0x000000070e0b7211 */ /* 0x004fe200018f0eff */
[----:B------:R-:W1:Y:S01]  /*26e0*/  LDCU UR19, c[0x0][0x3a8] ;  /* 0x00007500ff1377ac */ /* 0x000e620008000800 */
[----:B---3--:R-:W-:-:S04]  /*26f0*/  LEA R10, P3, R8, UR16, 0x1 ;  /* 0x00000010080a7c11 */ /* 0x008fc8000f8608ff */
[----:B------:R-:W-:Y:S01]  /*2700*/  LEA.HI.X R11, R8, UR17, R11, 0x1, P3 ;  /* 0x00000011080b7c11 */ /* 0x000fe200098f0c0b */
[----:B0-----:R-:W-:-:S04]  /*2710*/  @!P1 IMAD.WIDE R12, R9, 0x2, R12 ;  /* 0x00000002090c9825 */ /* 0x001fc800078e020c */
[----:B------:R-:W2:Y:S04]  /*2720*/  @!P2 LDG.E.U16.CONSTANT R37, desc[UR10][R10.64+0x40] ;  /* 0x0000400a0a25a981 */ /* 0x000ea8000c1e9500 */
[----:B------:R-:W3:Y:S04]  /*2730*/  @!P2 LDG.E.U16.CONSTANT R36, desc[UR10][R10.64+0x80] ;  /* 0x0000800a0a24a981 */ /* 0x000ee8000c1e9500 */
[----:B------:R-:W4:Y:S04]  /*2740*/  @!P2 LDG.E.U16.CONSTANT R34, desc[UR10][R10.64+0xc0] ;  /* 0x0000c00a0a22a981 */ /* 0x000f28000c1e9500 */
[----:B------:R0:W5:Y:S01]  /*2750*/  @!P1 LDG.E.U16.CONSTANT R35, desc[UR10][R12.64] ;  /* 0x0000000a0c239981 */ /* 0x000162000c1e9500 */
[----:B------:R-:W-:Y:S01]  /*2760*/  IADD3 R9, P3, PT, R6, R17, RZ ;  /* 0x0000001106097210 */ /* 0x000fe20007f7e0ff */
[----:B------:R-:W-:Y:S01]  /*2770*/  VIADD R15, R14, 0x100 ;  /* 0x000001000e0f7836 */ /* 0x000fe20000000000 */
[----:B------:R-:W-:-:S02]  /*2780*/  PRMT R19, RZ, 0x7610, R19 ;  /* 0x00007610ff137816 */ /* 0x000fc40000000013 */
[----:B------:R-:W-:Y:S02]  /*2790*/  LEA.HI.X.SX32 R16, R17, R7, 0x1, P3 ;  /* 0x0000000711107211 */ /* 0x000fe400018f0eff */
[C---:B------:R-:W-:Y:S02]  /*27a0*/  LEA R8, P3, R9.reuse, UR16, 0x1 ;  /* 0x0000001009087c11 */ /* 0x040fe4000f8608ff */
[----:B------:R-:W-:Y:S01]  /*27b0*/  IADD3 R18, P4, PT, R6, R15, RZ ;  /* 0x0000000f06127210 */ /* 0x000fe20007f9e0ff */
[----:B0-----:R-:W0:Y:S01]  /*27c0*/  @!P2 LDC.64 R12, c[0x0][0x390] ;  /* 0x0000e400ff0cab82 */ /* 0x001e220000000a00 */
[--C-:B------:R-:W-:Y:S02]  /*27d0*/  LEA.HI.X R9, R9, UR17, R16.reuse, 0x1, P3 ;  /* 0x0000001109097c11 */ /* 0x100fe400098f0c10 */
[----:B------:R-:W-:Y:S02]  /*27e0*/  LEA.HI.X.SX32 R21, R15, R7, 0x1, P4 ;  /* 0x000000070f157211 */ /* 0x000fe400020f0eff */
[----:B------:R-:W-:Y:S01]  /*27f0*/  LEA R32, P3, R18, UR16, 0x1 ;  /* 0x0000001012207c11 */ /* 0x000fe2000f8608ff */
[----:B------:R-:W5:Y:S01]  /*2800*/  @!P2 LDG.E.U16.CONSTANT R19, desc[UR10][R8.64+0x40] ;  /* 0x0000400a0813a981 */ /* 0x000f62000c1e9500 */
[----:B------:R-:W-:-:S02]  /*2810*/  PRMT R16, RZ, 0x7610, R16 ;  /* 0x00007610ff107816 */ /* 0x000fc40000000010 */
[----:B------:R-:W-:Y:S01]  /*2820*/  LEA.HI.X R33, R18, UR17, R21, 0x1, P3 ;  /* 0x0000001112217c11 */ /* 0x000fe200098f0c15 */
[----:B-1----:R-:W-:Y:S01]  /*2830*/  IMAD.U32 R21, RZ, RZ, UR19 ;  /* 0x00000013ff157e24 */ /* 0x002fe2000f8e00ff */
[----:B------:R-:W-:Y:S02]  /*2840*/  PRMT R23, RZ, 0x7610, R23 ;  /* 0x00007610ff177816 */ /* 0x000fe40000000017 */
[----:B------:R-:W5:Y:S01]  /*2850*/  @!P2 LDG.E.U16.CONSTANT R16, desc[UR10][R8.64+0x80] ;  /* 0x0000800a0810a981 */ /* 0x000f62000c1e9500 */
[----:B------:R-:W-:-:S03]  /*2860*/  IMAD R10, R4, R21, R14 ;  /* 0x00000015040a7224 */ /* 0x000fc600078e020e */
[----:B------:R1:W5:Y:S02]  /*2870*/  @!P2 LDG.E.U16.CONSTANT R23, desc[UR10][R8.64+0xc0] ;  /* 0x0000c00a0817a981 */ /* 0x000364000c1e9500 */
[----:B-1----:R-:W-:Y:S02]  /*2880*/  LEA R8, R10, UR12, 0x1 ;  /* 0x0000000c0a087c11 */ /* 0x002fe4000f8e08ff */
[----:B------:R-:W1:Y:S01]  /*2890*/  @!P2 LDC.64 R10, c[0x0][0x390] ;  /* 0x0000e400ff0aab82 */ /* 0x000e620000000a00 */
[----:B------:R-:W-:Y:S02]  /*28a0*/  PRMT R22, RZ, 0x7610, R22 ;  /* 0x00007610ff167816 */ /* 0x000fe40000000016 */
[----:B------:R-:W-:Y:S02]  /*28b0*/  PRMT R20, RZ, 0x7610, R20 ;  /* 0x00007610ff147816 */ /* 0x000fe40000000014 */
[----:B------:R-:W-:Y:S02]  /*28c0*/  PRMT R18, RZ, 0x7610, R18 ;  /* 0x00007610ff127816 */ /* 0x000fe40000000012 */
[----:B------:R-:W5:Y:S04]  /*28d0*/  @!P2 LDG.E.U16.CONSTANT R22, desc[UR10][R32.64+0x40] ;  /* 0x0000400a2016a981 */ /* 0x000f68000c1e9500 */
[----:B------:R-:W5:Y:S04]  /*28e0*/  @!P2 LDG.E.U16.CONSTANT R20, desc[UR10][R32.64+0x80] ;  /* 0x0000800a2014a981 */ /* 0x000f68000c1e9500 */
[----:B------:R0:W5:Y:S02]  /*28f0*/  @!P2 LDG.E.U16.CONSTANT R18, desc[UR10][R32.64+0xc0] ;  /* 0x0000c00a2012a981 */ /* 0x000164000c1e9500 */
[----:B0-----:R-:W-:Y:S01]  /*2900*/  VIADD R33, R14, 0x180 ;  /* 0x000001800e217836 */ /* 0x001fe20000000000 */
[----:B------:R-:W-:Y:S01]  /*2910*/  PRMT R32, RZ, 0x7610, R32 ;  /* 0x00007610ff207816 */ /* 0x000fe20000000020 */
[----:B--2---:R-:W-:Y:S04]  /*2920*/  STS.U16 [R8+0x40], R37 ;  /* 0x0000402508007388 */ /* 0x004fe80000000400 */
[----:B---3--:R-:W-:Y:S04]  /*2930*/  STS.U16 [R8+0x80], R36 ;  /* 0x0000802408007388 */ /* 0x008fe80000000400 */
[----:B----4-:R-:W-:Y:S04]  /*2940*/  STS.U16 [R8+0xc0], R34 ;  /* 0x0000c02208007388 */ /* 0x010fe80000000400 */
[----:B-----5:R0:W-:Y:S02]  /*2950*/  STS.U16 [R8], R35 ;  /* 0x0000002308007388 */ /* 0x0201e40000000400 */
[----:B0-----:R-:W0:Y:S01]  /*2960*/  @!P2 LDC.64 R8, c[0x0][0x390] ;  /* 0x0000e400ff08ab82 */ /* 0x001e220000000a00 */
[----:B------:R-:W-:-:S02]  /*2970*/  @!P2 IMAD.IADD R35, R6, 0x1, R17 ;  /* 0x000000010623a824 */ /* 0x000fc400078e0211 */
[----:B------:R-:W-:Y:S02]  /*2980*/  @!P2 IMAD.IADD R37, R6, 0x1, R33 ;  /* 0x000000010625a824 */ /* 0x000fe400078e0221 */
[----:B------:R-:W-:Y:S01]  /*2990*/  @!P2 IMAD.WIDE R12, R35, 0x2, R12 ;  /* 0x00000002230ca825 */ /* 0x000fe200078e020c */
[----:B------:R-:W-:-:S04]  /*29a0*/  PRMT R36, RZ, 0x7610, R36 ;  /* 0x00007610ff247816 */ /* 0x000fc80000000024 */
[----:B------:R2:W3:Y:S02]  /*29b0*/  @!P2 LDG.E.U16.CONSTANT R32, desc[UR10][R12.64] ;  /* 0x0000000a0c20a981 */ /* 0x0004e4000c1e9500 */
[C---:B--2---:R-:W-:Y:S02]  /*29c0*/  @!P2 IMAD.IADD R13, R6.reuse, 0x1, R15 ;  /* 0x00000001060da824 */ /* 0x044fe400078e020f */
[----:B0-----:R-:W-:Y:S01]  /*29d0*/  @!P2 IMAD.WIDE R34, R37, 0x2, R8 ;  /* 0x000000022522a825 */ /* 0x001fe200078e0208 */
[----:B------:R-:W-:-:S03]  /*29e0*/  IADD3 R9, P3, PT, R6, R33, RZ ;  /* 0x0000002106097210 */ /* 0x000fc60007f7e0ff */
[----:B-1----:R-:W-:Y:S01]  /*29f0*/  @!P2 IMAD.WIDE R10, R13, 0x2, R10 ;  /* 0x000000020d0aa825 */ /* 0x002fe200078e020a */
[----:B------:R-:W-:Y:S02]  /*2a00*/  LEA.HI.X.SX32 R12, R33, R7, 0x1, P3 ;  /* 0x00000007210c7211 */ /* 0x000fe400018f0eff */
[C---:B------:R-:W-:Y:S02]  /*2a10*/  LEA R8, P3, R9.reuse, UR16, 0x1 ;  /* 0x0000001009087c11 */ /* 0x040fe4000f8608ff */
[----:B------:R0:W2:Y:S01]  /*2a20*/  @!P2 LDG.E.U16.CONSTANT R36, desc[UR10][R10.64] ;  /* 0x0000000a0a24a981 */ /* 0x0000a2000c1e9500 */
[----:B------:R-:W-:Y:S02]  /*2a30*/  PRMT R37, RZ, 0x7610, R37 ;  /* 0x00007610ff257816 */ /* 0x000fe40000000025 */
[----:B------:R-:W-:Y:S02]  /*2a40*/  LEA.HI.X R9, R9, UR17, R12, 0x1, P3 ;  /* 0x0000001109097c11 */ /* 0x000fe400098f0c0c */
[----:B------:R-:W-:-:S02]  /*2a50*/  PRMT R13, RZ, 0x7610, R13 ;  /* 0x00007610ff0d7816 */ /* 0x000fc4000000000d */
[----:B------:R-:W-:Y:S01]  /*2a60*/  PRMT R12, RZ, 0x7610, R12 ;  /* 0x00007610ff0c7816 */ /* 0x000fe2000000000c */
[----:B------:R-:W4:Y:S01]  /*2a70*/  @!P2 LDG.E.U16.CONSTANT R37, desc[UR10][R34.64] ;  /* 0x0000000a2225a981 */ /* 0x000f22000c1e9500 */
[----:B0-----:R-:W-:-:S03]  /*2a80*/  PRMT R10, RZ, 0x7610, R10 ;  /* 0x00007610ff0a7816 */ /* 0x001fc6000000000a */
[----:B------:R-:W5:Y:S04]  /*2a90*/  @!P2 LDG.E.U16.CONSTANT R13, desc[UR10][R8.64+0x80] ;  /* 0x0000800a080da981 */ /* 0x000f68000c1e9500 */
[----:B------:R-:W5:Y:S04]  /*2aa0*/  @!P2 LDG.E.U16.CONSTANT R10, desc[UR10][R8.64+0x40] ;  /* 0x0000400a080aa981 */ /* 0x000f68000c1e9500 */
[----:B------:R-:W5:Y:S01]  /*2ab0*/  @!P2 LDG.E.U16.CONSTANT R12, desc[UR10][R8.64+0xc0] ;  /* 0x0000c00a080ca981 */ /* 0x000f62000c1e9500 */
[CC--:B------:R-:W-:Y:S02]  /*2ac0*/  IMAD R17, R4.reuse, R21.reuse, R17 ;  /* 0x0000001504117224 */ /* 0x0c0fe400078e0211 */
[----:B------:R-:W-:-:S02]  /*2ad0*/  IMAD R15, R4, R21, R15 ;  /* 0x00000015040f7224 */ /* 0x000fc400078e020f */
        /* <DEDUP_REMOVED lines=9> */
[----:B---3--:R0:W-:Y:S04]  /*2b70*/  STS.U16 [R17], R32 ;  /* 0x0000002011007388 */ /* 0x0081e80000000400 */
[----:B------:R0:W-:Y:S04]  /*2b80*/  STS.U16 [R15+0x40], R22 ;  /* 0x000040160f007388 */ /* 0x0001e80000000400 */
[----:B------:R0:W-:Y:S04]  /*2b90*/  STS.U16 [R15+0x80], R20 ;  /* 0x000080140f007388 */ /* 0x0001e80000000400 */
[----:B------:R0:W-:Y:S04]  /*2ba0*/  STS.U16 [R15+0xc0], R18 ;  /* 0x0000c0120f007388 */ /* 0x0001e80000000400 */
[----:B--2---:R0:W-:Y:S04]  /*2bb0*/  STS.U16 [R15], R36 ;  /* 0x000000240f007388 */ /* 0x0041e80000000400 */
[----:B----4-:R0:W-:Y:S04]  /*2bc0*/  STS.U16 [R33], R37 ;  /* 0x0000002521007388 */ /* 0x0101e80000000400 */
[----:B-----5:R0:W-:Y:S04]  /*2bd0*/  STS.U16 [R33+0x80], R13 ;  /* 0x0000800d21007388 */ /* 0x0201e80000000400 */
[----:B------:R0:W-:Y:S04]  /*2be0*/  STS.U16 [R33+0x40], R10 ;  /* 0x0000400a21007388 */ /* 0x0001e80000000400 */
[----:B------:R0:W-:Y:S01]  /*2bf0*/  STS.U16 [R33+0xc0], R12 ;  /* 0x0000c00c21007388 */ /* 0x0001e20000000400 */
[----:B------:R-:W-:Y:S05]  /*2c00*/  @!P2 BRA `(.L_x_55) ;  /* 0xfffffff80088a947 */ /* 0x000fea000383ffff */
.L_x_54:
[----:B------:R-:W-:Y:S05]  /*2c10*/  BSYNC.RECONVERGENT B2 ;  /* 0x0000000000027941 */ /* 0x000fea0003800200 */
.L_x_53:
[----:B------:R-:W-:Y:S01]  /*2c20*/  IMAD.IADD R5, R21, 0x1, -R14 ;  /* 0x0000000115057824 */ /* 0x000fe200078e0a0e */
[----:B------:R-:W-:Y:S04]  /*2c30*/  BSSY.RECONVERGENT B2, `(.L_x_56) ;  /* 0x0000032000027945 */ /* 0x000fe80003800200 */
[----:B------:R-:W-:-:S13]  /*2c40*/  ISETP.GT.AND P1, PT, R5, 0x80, PT ;  /* 0x000000800500780c */ /* 0x000fda0003f24270 */
[----:B------:R-:W-:Y:S05]  /*2c50*/  @!P1 BRA `(.L_x_57) ;  /* 0x0000000000bc9947 */ /* 0x000fea0003800000 */
[----:B------:R-:W-:Y:S01]  /*2c60*/  ISETP.GE.AND P2, PT, R4, UR6, PT ;  /* 0x0000000604007c0c */ /* 0x000fe2000bf46270 */
[----:B------:R-:W3:Y:S01]  /*2c70*/  LDCU.64 UR16, c[0x0][0x390] ;  /* 0x00007200ff1077ac */ /* 0x000ee20008000a00 */
[----:B------:R-:W-:Y:S01]  /*2c80*/  VIADD R5, R14, 0x80 ;  /* 0x000000800e057836 */ /* 0x000fe20000000000 */
[C---:B0-----:R-:W-:Y:S02]  /*2c90*/  IADD3 R17, P0, PT, R6.reuse, R14, RZ ;  /* 0x0000000e06117210 */ /* 0x041fe40007f1e0ff */
[----:B------:R-:W-:Y:S02]  /*2ca0*/  PRMT R19, RZ, 0x7610, R19 ;  /* 0x00007610ff137816 */ /* 0x000fe40000000013 */
[----:B------:R-:W-:Y:S02]  /*2cb0*/  IADD3 R13, P1, PT, R6, R5, RZ ;  /* 0x00000005060d7210 */ /* 0x000fe40007f3e0ff */
[-C--:B------:R-:W-:Y:S02]  /*2cc0*/  LEA.HI.X.SX32 R20, R14, R7.reuse, 0x1, P0 ;  /* 0x000000070e147211 */ /* 0x080fe400000f0eff */
[----:B------:R-:W-:-:S02]  /*2cd0*/  LEA.HI.X.SX32 R18, R5, R7, 0x1, P1 ;  /* 0x0000000705127211 */ /* 0x000fc400008f0eff */
[----:B--2---:R-:W0:Y:S01]  /*2ce0*/  @!P2 LDC.64 R10, c[0x0][0x390] ;  /* 0x0000e400ff0aab82 */ /* 0x004e220000000a00 */
[C---:B------:R-:W-:Y:S02]  /*2cf0*/  @!P2 IMAD.IADD R15, R6.reuse, 0x1, R14 ;  /* 0x00000001060fa824 */ /* 0x040fe400078e020e */
[----:B------:R-:W-:Y:S01]  /*2d00*/  @!P2 IMAD.IADD R23, R6, 0x1, R5 ;  /* 0x000000010617a824 */ /* 0x000fe200078e0205 */
[----:B---3--:R-:W-:-:S04]  /*2d10*/  LEA R16, P0, R17, UR16, 0x1 ;  /* 0x0000001011107c11 */ /* 0x008fc8000f8008ff */
[----:B-1----:R-:W1:Y:S01]  /*2d20*/  @!P2 LDC.64 R8, c[0x0][0x390] ;  /* 0x0000e400ff08ab82 */ /* 0x002e620000000a00 */
[----:B------:R-:W-:Y:S02]  /*2d30*/  LEA R12, P1, R13, UR16, 0x1 ;  /* 0x000000100d0c7c11 */ /* 0x000fe4000f8208ff */
[----:B------:R-:W-:Y:S02]  /*2d40*/  LEA.HI.X R17, R17, UR17, R20, 0x1, P0 ;  /* 0x0000001111117c11 */ /* 0x000fe400080f0c14 */
[----:B------:R-:W-:Y:S02]  /*2d50*/  LEA.HI.X R13, R13, UR17, R18, 0x1, P1 ;  /* 0x000000110d0d7c11 */ /* 0x000fe400088f0c12 */
[----:B------:R-:W-:Y:S01]  /*2d60*/  PRMT R20, RZ, 0x7610, R20 ;  /* 0x00007610ff147816 */ /* 0x000fe20000000014 */
[----:B------:R-:W2:Y:S01]  /*2d70*/  @!P2 LDG.E.U16.CONSTANT R19, desc[UR10][R16.64+0x40] ;  /* 0x0000400a1013a981 */ /* 0x000ea2000c1e9500 */
[----:B------:R-:W-:Y:S02]  /*2d80*/  PRMT R18, RZ, 0x7610, R18 ;  /* 0x00007610ff127816 */ /* 0x000fe40000000012 */
[----:B------:R-:W-:-:S02]  /*2d90*/  PRMT R22, RZ, 0x7610, R22 ;  /* 0x00007610ff167816 */ /* 0x000fc40000000016 */
[----:B------:R-:W-:Y:S01]  /*2da0*/  PRMT R32, RZ, 0x7610, R32 ;  /* 0x00007610ff207816 */ /* 0x000fe20000000020 */
[----:B------:R-:W3:Y:S01]  /*2db0*/  @!P2 LDG.E.U16.CONSTANT R20, desc[UR10][R16.64+0x80] ;  /* 0x0000800a1014a981 */ /* 0x000ee2000c1e9500 */
[----:B0-----:R-:W-:Y:S01]  /*2dc0*/  @!P2 IMAD.WIDE R10, R15, 0x2, R10 ;  /* 0x000000020f0aa825 */ /* 0x001fe200078e020a */
[----:B------:R-:W-:Y:S02]  /*2dd0*/  PRMT R15, RZ, 0x7610, R15 ;  /* 0x00007610ff0f7816 */ /* 0x000fe4000000000f */
[----:B------:R0:W4:Y:S01]  /*2de0*/  @!P2 LDG.E.U16.CONSTANT R18, desc[UR10][R16.64+0xc0] ;  /* 0x0000c00a1012a981 */ /* 0x000122000c1e9500 */
[----:B------:R-:W-:-:S03]  /*2df0*/  PRMT R33, RZ, 0x7610, R33 ;  /* 0x00007610ff217816 */ /* 0x000fc60000000021 */
[----:B------:R-:W5:Y:S01]  /*2e00*/  @!P2 LDG.E.U16.CONSTANT R32, desc[UR10][R12.64+0x80] ;  /* 0x0000800a0c20a981 */ /* 0x000f62000c1e9500 */
[----:B-1----:R-:W-:Y:S01]  /*2e10*/  @!P2 IMAD.WIDE R8, R23, 0x2, R8 ;  /* 0x000000021708a825 */ /* 0x002fe200078e0208 */
[----:B------:R-:W-:Y:S02]  /*2e20*/  PRMT R23, RZ, 0x7610, R23 ;  /* 0x00007610ff177816 */ /* 0x000fe40000000017 */
[----:B------:R-:W5:Y:S04]  /*2e30*/  @!P2 LDG.E.U16.CONSTANT R15, desc[UR10][R10.64] ;  /* 0x0000000a0a0fa981 */ /* 0x000f68000c1e9500 */
[----:B------:R-:W5:Y:S04]  /*2e40*/  @!P2 LDG.E.U16.CONSTANT R22, desc[UR10][R8.64] ;  /* 0x0000000a0816a981 */ /* 0x000f68000c1e9500 */
        /* <DEDUP_REMOVED lines=8> */
[----:B--2---:R0:W-:Y:S04]  /*2ed0*/  STS.U16 [R17+0x40], R19 ;  /* 0x0000401311007388 */ /* 0x0041e80000000400 */
[----:B---3--:R0:W-:Y:S04]  /*2ee0*/  STS.U16 [R17+0x80], R20 ;  /* 0x0000801411007388 */ /* 0x0081e80000000400 */
[----:B----4-:R0:W-:Y:S04]  /*2ef0*/  STS.U16 [R17+0xc0], R18 ;  /* 0x0000c01211007388 */ /* 0x0101e80000000400 */
[----:B-----5:R0:W-:Y:S04]  /*2f00*/  STS.U16 [R17], R15 ;  /* 0x0000000f11007388 */ /* 0x0201e80000000400 */
[----:B------:R0:W-:Y:S04]  /*2f10*/  STS.U16 [R16], R22 ;  /* 0x0000001610007388 */ /* 0x0001e80000000400 */
[----:B------:R0:W-:Y:S04]  /*2f20*/  STS.U16 [R16+0x40], R23 ;  /* 0x0000401710007388 */ /* 0x0001e80000000400 */
[----:B------:R0:W-:Y:S04]  /*2f30*/  STS.U16 [R16+0x80], R32 ;  /* 0x0000802010007388 */ /* 0x0001e80000000400 */
[----:B------:R0:W-:Y:S02]  /*2f40*/  STS.U16 [R16+0xc0], R33 ;  /* 0x0000c02110007388 */ /* 0x0001e40000000400 */
.L_x_57:
[----:B------:R-:W-:Y:S05]  /*2f50*/  BSYNC.RECONVERGENT B2 ;  /* 0x0000000000027941 */ /* 0x000fea0003800200 */
.L_x_56:
[----:B------:R-:W-:-:S13]  /*2f60*/  ISETP.LT.OR P0, PT, R14, R21, P0 ;  /* 0x000000150e00720c */ /* 0x000fda0000701670 */
[----:B------:R-:W-:Y:S05]  /*2f70*/  @!P0 BRA `(.L_x_46) ;  /* 0x00000000005c8947 */ /* 0x000fea0003800000 */
[----:B------:R-:W-:Y:S01]  /*2f80*/  ISETP.GE.AND P1, PT, R4, UR6, PT ;  /* 0x0000000604007c0c */ /* 0x000fe2000bf26270 */
[----:B------:R-:W3:Y:S01]  /*2f90*/  LDCU.64 UR16, c[0x0][0x390] ;  /* 0x00007200ff1077ac */ /* 0x000ee20008000a00 */
[----:B--2---:R-:W-:Y:S02]  /*2fa0*/  IADD3 R11, P0, PT, R6, R14, RZ ;  /* 0x0000000e060b7210 */ /* 0x004fe40007f1e0ff */
[----:B0-----:R-:W-:Y:S02]  /*2fb0*/  PRMT R10, RZ, 0x7610, R10 ;  /* 0x00007610ff0a7816 */ /* 0x001fe4000000000a */
[----:B------:R-:W-:Y:S02]  /*2fc0*/  LEA.HI.X.SX32 R12, R14, R7, 0x1, P0 ;  /* 0x000000070e0c7211 */ /* 0x000fe400000f0eff */
[----:B------:R-:W-:-:S05]  /*2fd0*/  PRMT R13, RZ, 0x7610, R13 ;  /* 0x00007610ff0d7816 */ /* 0x000fca000000000d */
[----:B-1----:R-:W0:Y:S01]  /*2fe0*/  @!P1 LDC.64 R8, c[0x0][0x390] ;  /* 0x0000e400ff089b82 */ /* 0x002e220000000a00 */
[----:B------:R-:W-:Y:S01]  /*2ff0*/  @!P1 IMAD.IADD R5, R6, 0x1, R14 ;  /* 0x0000000106059824 */ /* 0x000fe200078e020e */
[----:B---3--:R-:W-:-:S04]  /*3000*/  LEA R6, P0, R11, UR16, 0x1 ;  /* 0x000000100b067c11 */ /* 0x008fc8000f8008ff */
[--C-:B------:R-:W-:Y:S02]  /*3010*/  LEA.HI.X R7, R11, UR17, R12.reuse, 0x1, P0 ;  /* 0x000000110b077c11 */ /* 0x100fe400080f0c0c */
[----:B------:R-:W-:Y:S02]  /*3020*/  PRMT R11, RZ, 0x7610, R11 ;  /* 0x00007610ff0b7816 */ /* 0x000fe4000000000b */
        /* <DEDUP_REMOVED lines=12> */
.L_x_46:
[----:B------:R-:W-:Y:S05]  /*30f0*/  BSYNC.RECONVERGENT B0 ;  /* 0x0000000000007941 */ /* 0x000fea0003800200 */
.L_x_45:
[C---:B------:R-:W-:Y:S01]  /*3100*/  ISETP.GE.U32.AND P0, PT, R4.reuse, 0x1c, PT ;  /* 0x0000001c0400780c */ /* 0x040fe20003f06070 */
[----:B------:R-:W-:-:S12]  /*3110*/  VIADD R4, R4, 0x4 ;  /* 0x0000000404047836 */ /* 0x000fd80000000000 */
[----:B------:R-:W-:Y:S05]  /*3120*/  @!P0 BRA `(.L_x_58) ;  /* 0xfffffff000608947 */ /* 0x000fea000383ffff */
[----:B------:R-:W-:Y:S05]  /*3130*/  BSYNC.RECONVERGENT B1 ;  /* 0x0000000000017941 */ /* 0x000fea0003800200 */
.L_x_44:
[----:B------:R-:W4:Y:S01]  /*3140*/  S2R R4, SR_TID.X ;  /* 0x0000000000047919 */ /* 0x000f220000002100 */
[----:B------:R-:W0:Y:S01]  /*3150*/  LDCU UR16, c[0x0][0x3a4] ;  /* 0x00007480ff1077ac */ /* 0x000e220008000800 */
[----:B------:R-:W-:Y:S01]  /*3160*/  BAR.SYNC.DEFER_BLOCKING 0x0 ;  /* 0x0000000000007b1d */ /* 0x000fe20000010000 */
[----:B----4-:R-:W-:-:S13]  /*3170*/  ISETP.GE.U32.AND P0, PT, R4, 0x80, PT ;  /* 0x000000800400780c */ /* 0x010fda0003f06070 */
[----:B0-----:R-:W-:Y:S05]  /*3180*/  @P0 BRA `(.L_x_59) ;  /* 0x0000000800200947 */ /* 0x001fea0003800000 */
[----:B------:R-:W-:Y:S01]  /*3190*/  ISETP.GT.AND P0, PT, R21, RZ, PT ;  /* 0x000000ff1500720c */ /* 0x000fe20003f04270 */
[----:B------:R-:W-:Y:S01]  /*31a0*/  BSSY.RECONVERGENT B0, `(.L_x_60) ;  /* 0x0000077000007945 */ /* 0x000fe20003800200 */
[----:B---3--:R-:W-:Y:S02]  /*31b0*/  CS2R R4, SRZ ;  /* 0x0000000000047805 */ /* 0x008fe4000001ff00 */
[----:B------:R-:W-:Y:S02]  /*31c0*/  CS2R R6, SRZ ;  /* 0x0000000000067805 */ /* 0x000fe4000001ff00 */
[----:B-1----:R-:W-:Y:S02]  /*31d0*/  CS2R R8, SRZ ;  /* 0x0000000000087805 */ /* 0x002fe4000001ff00 */
[----:B--2---:R-:W-:-:S05]  /*31e0*/  CS2R R10, SRZ ;  /* 0x00000000000a7805 */ /* 0x004fca000001ff00 */
[----:B------:R-:W-:Y:S05]  /*31f0*/  @!P0 BRA `(.L_x_61) ;  /* 0x0000000400c48947 */ /* 0x000fea0003800000 */
[----:B------:R-:W-:Y:S01]  /*3200*/  ISETP.GE.U32.AND P0, PT, R21, 0x31, PT ;  /* 0x000000311500780c */ /* 0x000fe20003f06070 */
[----:B------:R-:W-:Y:S01]  /*3210*/  IMAD.MOV.U32 R35, RZ, RZ, RZ ;  /* 0x000000ffff237224 */ /* 0x000fe200078e00ff */
[----:B------:R-:W-:Y:S02]  /*3220*/  CS2R R10, SRZ ;  /* 0x00000000000a7805 */ /* 0x000fe4000001ff00 */
[----:B------:R-:W-:Y:S02]  /*3230*/  CS2R R8, SRZ ;  /* 0x0000000000087805 */ /* 0x000fe4000001ff00 */
[----:B------:R-:W-:Y:S02]  /*3240*/  CS2R R6, SRZ ;  /* 0x0000000000067805 */ /* 0x000fe4000001ff00 */
[----:B------:R-:W-:-:S05]  /*3250*/  CS2R R4, SRZ ;  /* 0x0000000000047805 */ /* 0x000fca000001ff00 */
[----:B------:R-:W-:Y:S05]  /*3260*/  @!P0 BRA `(.L_x_62) ;  /* 0x0000000000d88947 */ /* 0x000fea0003800000 */
[----:B------:R-:W0:Y:S01]  /*3270*/  S2R R13, SR_LANEID ;  /* 0x00000000000d7919 */ /* 0x000e220000000000 */
[----:B------:R-:W-:Y:S01]  /*3280*/  MOV R20, 0x400 ;  /* 0x0000040000147802 */ /* 0x000fe20000000f00 */
[----:B------:R-:W-:Y:S01]  /*3290*/  IMAD.MOV.U32 R35, RZ, RZ, RZ ;  /* 0x000000ffff237224 */ /* 0x000fe200078e00ff */
[----:B------:R-:W1:Y:S01]  /*32a0*/  S2R R15, SR_CgaCtaId ;  /* 0x00000000000f7919 */ /* 0x000e620000008800 */
[----:B------:R-:W-:Y:S01]  /*32b0*/  IMAD.MOV.U32 R33, RZ, RZ, RZ ;  /* 0x000000ffff217224 */ /* 0x000fe200078e00ff */
[--C-:B0-----:R-:W-:Y:S02]  /*32c0*/  SHF.R.U32.HI R11, RZ, 0x3, R13.reuse ;  /* 0x00000003ff0b7819 */ /* 0x101fe4000001160d */
[----:B------:R-:W-:Y:S02]  /*32d0*/  LOP3.LUT R12, R13, 0x7, RZ, 0xc0, !PT ;  /* 0x000000070d0c7812 */ /* 0x000fe400078ec0ff */
[----:B-1----:R-:W-:Y:S01]  /*32e0*/  LEA R20, R15, R20, 0x18 ;  /* 0x000000140f147211 */ /* 0x002fe200078ec0ff */
[----:B------:R-:W-:Y:S01]  /*32f0*/  IMAD.SHL.U32 R17, R11, 0x8, RZ ;  /* 0x000000080b117824 */ /* 0x000fe200078e00ff */
[----:B------:R-:W-:-:S04]  /*3300*/  SHF.R.U32.HI R11, RZ, 0x4, R13 ;  /* 0x00000004ff0b7819 */ /* 0x000fc8000001160d */
[----:B------:R-:W-:Y:S01]  /*3310*/  LOP3.LUT R13, R17, 0x8, R12, 0xe2, !PT ;  /* 0x00000008110d7812 */ /* 0x000fe200078ee20c */
[----:B------:R-:W-:Y:S02]  /*3320*/  IMAD.SHL.U32 R12, R11, 0x8, RZ ;  /* 0x000000080b0c7824 */ /* 0x000fe400078e00ff */
[----:B------:R-:W-:Y:S02]  /*3330*/  VIADD R11, R21, 0xffffffff ;  /* 0xffffffff150b7836 */ /* 0x000fe40000000000 */
[C-C-:B------:R-:W-:Y:S02]  /*3340*/  IMAD R22, R13.reuse, R21, R12.reuse ;  /* 0x000000150d167224 */ /* 0x140fe400078e020c */
[----:B------:R-:W-:Y:S01]  /*3350*/  IMAD R23, R13, 0x20, R12 ;  /* 0x000000200d177824 */ /* 0x000fe200078e020c */
[----:B------:R-:W-:Y:S01]  /*3360*/  LEA.HI R32, R11, 0x1, RZ, 0x1c ;  /* 0x000000010b207811 */ /* 0x000fe200078fe0ff */
[----:B------:R-:W-:Y:S02]  /*3370*/  IMAD.MOV.U32 R11, RZ, RZ, RZ ;  /* 0x000000ffff0b7224 */ /* 0x000fe400078e00ff */
[----:B------:R-:W-:Y:S01]  /*3380*/  IMAD.SHL.U32 R22, R22, 0x2, RZ ;  /* 0x0000000216167824 */ /* 0x000fe200078e00ff */
[----:B------:R-:W-:Y:S01]  /*3390*/  LOP3.LUT R32, R32, 0x1ffffffc, RZ, 0xc0, !PT ;  /* 0x1ffffffc20207812 */ /* 0x000fe200078ec0ff */
[----:B------:R-:W-:-:S07]  /*33a0*/  IMAD.SHL.U32 R23, R23, 0x2, RZ ;  /* 0x0000000217177824 */ /* 0x000fce00078e00ff */
.L_x_63:
[----:B------:R-:W-:Y:S01]  /*33b0*/  IMAD R34, R35, 0x20, R0 ;  /* 0x0000002023227824 */ /* 0x000fe200078e0200 */
[----:B------:R-:W-:Y:S05]  /*33c0*/  WARPSYNC.ALL ;  /* 0x0000000000007948 */ /* 0x000fea0003800000 */
[----:B------:R-:W-:Y:S01]  /*33d0*/  IMAD R37, R2, R21, R35 ;  /* 0x0000001502257224 */ /* 0x000fe200078e0223 */
[----:B------:R-:W-:Y:S01]  /*33e0*/  LEA R34, R34, UR9, 0x1 ;  /* 0x0000000922227c11 */ /* 0x000fe2000f8e08ff */
[----:B------:R-:W-:Y:S02]  /*33f0*/  VIADD R33, R33, 0x4 ;  /* 0x0000000421217836 */ /* 0x000fe40000000000 */
[----:B------:R-:W-:-:S02]  /*3400*/  IMAD R37, R37, 0x2, R20 ;  /* 0x0000000225257824 */ /* 0x000fc400078e0214 */
[----:B------:R-:W-:Y:S01]  /*3410*/  IMAD.IADD R16, R34, 0x1, R23 ;  /* 0x0000000122107824 */ /* 0x000fe200078e0217 */
[----:B------:R-:W-:Y:S01]  /*3420*/  ISETP.NE.AND P0, PT, R33, R32, PT ;  /* 0x000000202100720c */ /* 0x000fe20003f05270 */
[----:B------:R-:W-:Y:S02]  /*3430*/  IMAD.IADD R36, R37, 0x1, R22 ;  /* 0x0000000125247824 */ /* 0x000fe400078e0216 */
[----:B------:R-:W-:Y:S02]  /*3440*/  VIADD R35, R35, 0x40 ;  /* 0x0000004023237836 */ /* 0x000fe40000000000 */
[----:B------:R-:W-:Y:S04]  /*3450*/  LDSM.16.MT88.4 R16, [R16] ;  /* 0x000000001010783b */ /* 0x000fe80000004200 */
[----:B------:R0:W1:Y:S02]  /*3460*/  LDSM.16.M88.4 R12, [R36] ;  /* 0x00000000240c783b */ /* 0x0000640000000200 */
[C-C-:B0-----:R-:W-:Y:S01]  /*3470*/  IADD3 R36, PT, PT, R23.reuse, 0x800, R34.reuse ;  /* 0x0000080017247810 */ /* 0x141fe20007ffe022 */
[----:B-1----:R-:W-:Y:S01]  /*3480*/  HMMA.16816.F32 R4, R12, R16, R4 ;  /* 0x000000100c04723c */ /* 0x002fe20000001804 */
[----:B------:R-:W-:-:S07]  /*3490*/  IADD3 R17, PT, PT, R23, 0x400, R34 ;  /* 0x0000040017117810 */ /* 0x000fce0007ffe022 */
[----:B------:R-:W-:Y:S01]  /*34a0*/  HMMA.16816.F32 R8, R12, R18, R8 ;  /* 0x000000120c08723c */ /* 0x000fe20000001808 */
[C-C-:B------:R-:W-:Y:S01]  /*34b0*/  IADD3 R14, PT, PT, R22.reuse, 0x20, R37.reuse ;  /* 0x00000020160e7810 */ /* 0x140fe20007ffe025 */
[----:B------:R-:W-:Y:S05]  /*34c0*/  LDSM.16.MT88.4 R16, [R17] ;  /* 0x000000001110783b */ /* 0x000fea0000004200 */
[----:B------:R-:W0:Y:S05]  /*34d0*/  LDSM.16.M88.4 R12, [R14] ;  /* 0x000000000e0c783b */ /* 0x000e2a0000000200 */
[C---:B0-----:R-:W-:Y:S08]  /*34e0*/  HMMA.16816.F32 R4, R12.reuse, R16, R4 ;  /* 0x000000100c04723c */ /* 0x041ff00000001804 */
[----:B------:R-:W-:Y:S01]  /*34f0*/  HMMA.16816.F32 R8, R12, R18, R8 ;  /* 0x000000120c08723c */ /* 0x000fe20000001808 */
[----:B------:R-:W-:Y:S01]  /*3500*/  IADD3 R13, PT, PT, R22, 0x40, R37 ;  /* 0x00000040160d7810 */ /* 0x000fe20007ffe025 */
[----:B------:R-:W-:Y:S05]  /*3510*/  LDSM.16.MT88.4 R16, [R36] ;  /* 0x000000002410783b */ /* 0x000fea0000004200 */
[----:B------:R-:W0:Y:S05]  /*3520*/  LDSM.16.M88.4 R12, [R13] ;  /* 0x000000000d0c783b */ /* 0x000e2a0000000200 */
[----:B0-----:R-:W-:Y:S01]  /*3530*/  HMMA.16816.F32 R4, R12, R16, R4 ;  /* 0x000000100c04723c */ /* 0x001fe20000001804 */
[----:B------:R-:W-:-:S07]  /*3540*/  IADD3 R16, PT, PT, R23, 0xc00, R34 ;  /* 0x00000c0017107810 */ /* 0x000fce0007ffe022 */
[----:B------:R-:W-:Y:S01]  /*3550*/  HMMA.16816.F32 R8, R12, R18, R8 ;  /* 0x000000120c08723c */ /* 0x000fe20000001808 */
[----:B------:R-:W-:Y:S01]  /*3560*/  IADD3 R12, PT, PT, R22, 0x60, R37 ;  /* 0x00000060160c7810 */ /* 0x000fe20007ffe025 */
[----:B------:R-:W-:Y:S05]  /*3570*/  LDSM.16.MT88.4 R16, [R16] ;  /* 0x000000001010783b */ /* 0x000fea0000004200 */
[----:B------:R-:W0:Y:S05]  /*3580*/  LDSM.16.M88.4 R12, [R12] ;  /* 0x000000000c0c783b */ /* 0x000e2a0000000200 */
[C---:B0-----:R-:W-:Y:S08]  /*3590*/  HMMA.16816.F32 R4, R12.reuse, R16, R4 ;  /* 0x000000100c04723c */ /* 0x041ff00000001804 */
[----:B------:R-:W-:Y:S01]  /*35a0*/  HMMA.16816.F32 R8, R12, R18, R8 ;  /* 0x000000120c08723c */ /* 0x000fe20000001808 */
[----:B------:R-:W-:-:S04]  /*35b0*/  NOP ;  /* 0x0000000000007918 */ /* 0x000fc80000000000 */
[----:B------:R-:W-:-:S15]  /*35c0*/  @P0 BRA `(.L_x_63) ;  /* 0xfffffffc00780947 */ /* 0x000fde000383ffff */
.L_x_62:
[----:B------:R-:W0:Y:S02]  /*35d0*/  LDC R12, c[0x0][0x3a8] ;  /* 0x0000ea00ff0c7b82 */ /* 0x000e240000000800 */
[----:B0-----:R-:W-:-:S05]  /*35e0*/  VIADD R12, R12, 0xffffffff ;  /* 0xffffffff0c0c7836 */ /* 0x001fca0000000000 */
[----:B------:R-:W-:-:S04]  /*35f0*/  LEA.HI R12, R12, 0x1, RZ, 0x1c ;  /* 0x000000010c0c7811 */ /* 0x000fc800078fe0ff */
[----:B------:R-:W-:-:S04]  /*3600*/  LOP3.LUT R20, R12, 0x3, RZ, 0xc0, !PT ;  /* 0x000000030c147812 */ /* 0x000fc800078ec0ff */
[----:B------:R-:W-:-:S13]  /*3610*/  ISETP.NE.AND P0, PT, R20, RZ, PT ;  /* 0x000000ff1400720c */ /* 0x000fda0003f05270 */
[----:B------:R-:W-:Y:S05]  /*3620*/  @!P0 BRA `(.L_x_61) ;  /* 0x0000000000b88947 */ /* 0x000fea0003800000 */
[----:B------:R-:W0:Y:S01]  /*3630*/  S2R R12, SR_LANEID ;  /* 0x00000000000c7919 */ /* 0x000e220000000000 */
[----:B------:R-:W1:Y:S01]  /*3640*/  S2UR UR8, SR_CgaCtaId ;  /* 0x00000000000879c3 */ /* 0x000e620000008800 */
[----:B------:R-:W-:Y:S01]  /*3650*/  UMOV UR6, 0x400 ;  /* 0x0000040000067882 */ /* 0x000fe20000000000 */
[----:B------:R-:W-:Y:S01]  /*3660*/  IMAD R23, R2, R21, R35 ;  /* 0x0000001502177224 */ /* 0x000fe200078e0223 */
[----:B------:R-:W-:Y:S01]  /*3670*/  ISETP.NE.AND P0, PT, R20, 0x1, PT ;  /* 0x000000011400780c */ /* 0x000fe20003f05270 */
[----:B------:R-:W-:-:S05]  /*3680*/  IMAD R32, R35, 0x20, R0 ;  /* 0x0000002023207824 */ /* 0x000fca00078e0200 */
[----:B------:R-:W-:Y:S01]  /*3690*/  LEA R32, R32, UR9, 0x1 ;  /* 0x0000000920207c11 */ /* 0x000fe2000f8e08ff */
[----:B-1----:R-:W-:-:S06]  /*36a0*/  ULEA UR6, UR8, UR6, 0x18 ;  /* 0x0000000608067291 */ /* 0x002fcc000f8ec0ff */
[----:B------:R-:W-:Y:S01]  /*36b0*/  LEA R23, R23, UR6, 0x1 ;  /* 0x0000000617177c11 */ /* 0x000fe2000f8e08ff */
[----:B------:R-:W-:Y:S05]  /*36c0*/  WARPSYNC.ALL ;  /* 0x0000000000007948 */ /* 0x000fea0003800000 */
[--C-:B0-----:R-:W-:Y:S02]  /*36d0*/  SHF.R.U32.HI R13, RZ, 0x3, R12.reuse ;  /* 0x00000003ff0d7819 */ /* 0x101fe4000001160c */
[----:B------:R-:W-:Y:S02]  /*36e0*/  LOP3.LUT R14, R12, 0x7, RZ, 0xc0, !PT ;  /* 0x000000070c0e7812 */ /* 0x000fe400078ec0ff */
[----:B------:R-:W-:Y:S01]  /*36f0*/  SHF.R.U32.HI R12, RZ, 0x4, R12 ;  /* 0x00000004ff0c7819 */ /* 0x000fe2000001160c */
[----:B------:R-:W-:-:S04]  /*3700*/  IMAD.SHL.U32 R13, R13, 0x8, RZ ;  /* 0x000000080d0d7824 */ /* 0x000fc800078e00ff */
[----:B------:R-:W-:Y:S01]  /*3710*/  IMAD.SHL.U32 R12, R12, 0x8, RZ ;  /* 0x000000080c0c7824 */ /* 0x000fe200078e00ff */
[----:B------:R-:W-:-:S05]  /*3720*/  LOP3.LUT R13, R13, 0x8, R14, 0xe2, !PT ;  /* 0x000000080d0d7812 */ /* 0x000fca00078ee20e */
[C-C-:B------:R-:W-:Y:S02]  /*3730*/  IMAD R22, R13.reuse, R21, R12.reuse ;  /* 0x000000150d167224 */ /* 0x140fe400078e020c */
[----:B------:R-:W-:Y:S02]  /*3740*/  IMAD R21, R13, 0x20, R12 ;  /* 0x000000200d157824 */ /* 0x000fe400078e020c */
[----:B------:R-:W-:Y:S02]  /*3750*/  IMAD.U32 R12, R22, 0x2, R23 ;  /* 0x00000002160c7824 */ /* 0x000fe400078e0017 */
[----:B------:R-:W-:-:S04]  /*3760*/  IMAD.U32 R16, R21, 0x2, R32 ;  /* 0x0000000215107824 */ /* 0x000fc800078e0020 */
[----:B------:R-:W-:Y:S04]  /*3770*/  LDSM.16.M88.4 R12, [R12] ;  /* 0x000000000c0c783b */ /* 0x000fe80000000200 */
[----:B------:R-:W0:Y:S02]  /*3780*/  LDSM.16.MT88.4 R16, [R16] ;  /* 0x000000001010783b */ /* 0x000e240000004200 */
[C---:B0-----:R-:W-:Y:S08]  /*3790*/  HMMA.16816.F32 R4, R12.reuse, R16, R4 ;  /* 0x000000100c04723c */ /* 0x041ff00000001804 */
[----:B------:R-:W-:Y:S01]  /*37a0*/  HMMA.16816.F32 R8, R12, R18, R8 ;  /* 0x000000120c08723c */ /* 0x000fe20000001808 */
[----:B------:R-:W-:-:S04]  /*37b0*/  NOP ;  /* 0x0000000000007918 */ /* 0x000fc80000000000 */
[----:B------:R-:W-:-:S15]  /*37c0*/  @!P0 BRA `(.L_x_61) ;  /* 0x0000000000508947 */ /* 0x000fde0003800000 */
[----:B------:R-:W-:Y:S01]  /*37d0*/  VIADD R13, R23, 0x20 ;  /* 0x00000020170d7836 */ /* 0x000fe20000000000 */
[----:B------:R-:W-:Y:S01]  /*37e0*/  ISETP.NE.AND P0, PT, R20, 0x2, PT ;  /* 0x000000021400780c */ /* 0x000fe20003f05270 */
[----:B------:R-:W-:Y:S02]  /*37f0*/  VIADD R12, R32, 0x400 ;  /* 0x00000400200c7836 */ /* 0x000fe40000000000 */
        /* <DEDUP_REMOVED lines=8> */
[----:B------:R-:W-:Y:S02]  /*3880*/  VIADD R23, R23, 0x40 ;  /* 0x0000004017177836 */ /* 0x000fe40000000000 */
[----:B------:R-:W-:Y:S02]  /*3890*/  VIADD R32, R32, 0x800 ;  /* 0x0000080020207836 */ /* 0x000fe40000000000 */
[----:B------:R-:W-:Y:S02]  /*38a0*/  IMAD.U32 R12, R22, 0x2, R23 ;  /* 0x00000002160c7824 */ /* 0x000fe400078e0017 */
[----:B------:R-:W-:-:S04]  /*38b0*/  IMAD.U32 R16, R21, 0x2, R32 ;  /* 0x0000000215107824 */ /* 0x000fc800078e0020 */
[----:B------:R-:W-:Y:S04]  /*38c0*/  LDSM.16.M88.4 R12, [R12] ;  /* 0x000000000c0c783b */ /* 0x000fe80000000200 */
[----:B------:R-:W0:Y:S02]  /*38d0*/  LDSM.16.MT88.4 R16, [R16] ;  /* 0x000000001010783b */ /* 0x000e240000004200 */
[C---:B0-----:R-:W-:Y:S08]  /*38e0*/  HMMA.16816.F32 R4, R12.reuse, R16, R4 ;  /* 0x000000100c04723c */ /* 0x041ff00000001804 */
[----:B------:R-:W-:-:S15]  /*38f0*/  HMMA.16816.F32 R8, R12, R18, R8 ;  /* 0x000000120c08723c */ /* 0x000fde0000001808 */
[----:B------:R-:W-:-:S05]  /*3900*/  NOP ;  /* 0x0000000000007918 */ /* 0x000fca0000000000 */
.L_x_61:
[----:B------:R-:W-:Y:S05]  /*3910*/  BSYNC.RECONVERGENT B0 ;  /* 0x0000000000007941 */ /* 0x000fea0003800200 */
.L_x_60:
[----:B------:R-:W0:Y:S01]  /*3920*/  S2R R12, SR_TID.X ;  /* 0x00000000000c7919 */ /* 0x000e220000002100 */
[----:B------:R-:W-:Y:S05]  /*3930*/  WARPSYNC.ALL ;  /* 0x0000000000007948 */ /* 0x000fea0003800000 */
[----:B------:R-:W1:Y:S01]  /*3940*/  S2R R15, SR_LANEID ;  /* 0x00000000000f7919 */ /* 0x000e620000000000 */
[----:B0-----:R-:W-:-:S05]  /*3950*/  IMAD.SHL.U32 R12, R12, 0x20, RZ ;  /* 0x000000200c0c7824 */ /* 0x001fca00078e00ff */
[----:B------:R-:W-:Y:S02]  /*3960*/  LOP3.LUT R13, R12, 0x800, RZ, 0xc0, !PT ;  /* 0x000008000c0d7812 */ /* 0x000fe400078ec0ff */
[----:B-1----:R-:W-:Y:S02]  /*3970*/  SHF.R.U32.HI R12, RZ, 0x2, R15 ;  /* 0x00000002ff0c7819 */ /* 0x002fe4000001160f */
[----:B------:R-:W-:Y:S01]  /*3980*/  LOP3.LUT R15, R15, 0x3, RZ, 0xc0, !PT ;  /* 0x000000030f0f7812 */ /* 0x000fe200078ec0ff */
[----:B------:R-:W-:-:S04]  /*3990*/  IMAD R13, R0, 0x4, R13 ;  /* 0x00000004000d7824 */ /* 0x000fc800078e020d */
[----:B------:R-:W-:Y:S02]  /*39a0*/  IMAD R12, R12, 0x10, R15 ;  /* 0x000000100c0c7824 */ /* 0x000fe400078e020f */
[----:B------:R-:W-:-:S04]  /*39b0*/  VIADD R13, R13, UR13 ;  /* 0x0000000d0d0d7c36 */ /* 0x000fc80008000000 */
[----:B------:R-:W-:-:S05]  /*39c0*/  IMAD.U32 R12, R12, 0x8, R13 ;  /* 0x000000080c0c7824 */ /* 0x000fca00078e000d */
[----:B------:R0:W-:Y:S04]  /*39d0*/  STS.64 [R12], R4 ;  /* 0x000000040c007388 */ /* 0x0001e80000000a00 */
[----:B------:R0:W-:Y:S04]  /*39e0*/  STS.64 [R12+0x400], R6 ;  /* 0x000400060c007388 */ /* 0x0001e80000000a00 */
[----:B------:R0:W-:Y:S04]  /*39f0*/  STS.64 [R12+0x20], R8 ;  /* 0x000020080c007388 */ /* 0x0001e80000000a00 */
[----:B------:R0:W-:Y:S02]  /*3a00*/  STS.64 [R12+0x420], R10 ;  /* 0x0004200a0c007388 */ /* 0x0001e40000000a00 */
.L_x_59:
[----:B------:R-:W-:Y:S05]  /*3a10*/  WARPSYNC.ALL ;  /* 0x0000000000007948 */ /* 0x000fea0003800000 */
[----:B------:R-:W-:Y:S01]  /*3a20*/  BAR.SYNC.DEFER_BLOCKING 0x0 ;  /* 0x0000000000007b1d */ /* 0x000fe20000010000 */
[----:B01----:R-:W-:-:S07]  /*3a30*/  IMAD.MOV.U32 R8, RZ, RZ, R30 ;  /* 0x000000ffff087224 */ /* 0x003fce00078e001e */
.L_x_72:
[----:B------:R-:W-:Y:S01]  /*3a40*/  VIADD R4, R8, UR7 ;  /* 0x0000000708047c36 */ /* 0x000fe20008000000 */
[----:B------:R-:W-:Y:S04]  /*3a50*/  BSSY B0, `(.L_x_64) ;  /* 0x0000062000007945 */ /* 0x000fe80003800000 */
[----:B------:R-:W-:-:S13]  /*3a60*/  ISETP.GE.AND P0, PT, R4, UR16, PT ;  /* 0x0000001004007c0c */ /* 0x000fda000bf06270 */
[----:B012-4-:R-:W-:Y:S05]  /*3a70*/  @P0 BRA `(.L_x_65) ;  /* 0x00000004007c0947 */ /* 0x017fea0003800000 */
[C---:B------:R-:W-:Y:S01]  /*3a80*/  ISETP.NE.AND P2, PT, R31.reuse, RZ, PT ;  /* 0x000000ff1f00720c */ /* 0x040fe20003f45270 */
[----:B------:R-:W-:Y:S01]  /*3a90*/  IMAD.MOV.U32 R4, RZ, RZ, RZ ;  /* 0x000000ffff047224 */ /* 0x000fe200078e00ff */
[----:B------:R-:W-:Y:S01]  /*3aa0*/  LEA R6, R8, UR13, 0x2 ;  /* 0x0000000d08067c11 */ /* 0x000fe2000f8e10ff */
[----:B------:R-:W-:Y:S01]  /*3ab0*/  IMAD.MOV.U32 R7, RZ, RZ, RZ ;  /* 0x000000ffff077224 */ /* 0x000fe200078e00ff */
[----:B------:R-:W-:Y:S01]  /*3ac0*/  UMOV UR6, 0xffffffff ;  /* 0xffffffff00067882 */ /* 0x000fe20000000000 */
[----:B------:R-:W-:-:S08]  /*3ad0*/  ISETP.LT.AND P1, PT, R31, UR15, PT ;  /* 0x0000000f1f007c0c */ /* 0x000fd0000bf21270 */
[----:B------:R0:W1:Y:S04]  /*3ae0*/  @!P2 LDS R4, [R6+0x1000] ;  /* 0x001000000604a984 */ /* 0x0000680000000800 */
[----:B------:R0:W4:Y:S01]  /*3af0*/  @!P2 LDS R7, [R6+0x1080] ;  /* 0x001080000607a984 */ /* 0x0001220000000800 */
[----:B------:R-:W-:Y:S05]  /*3b00*/  BRA.DIV UR6, `(.L_x_66) ;  /* 0x0000002a06187947 */ /* 0x000fea000b800000 */
[----:B---3--:R-:W-:Y:S01]  /*3b10*/  IMAD R5, R8, 0x20, R31 ;  /* 0x0000002008057824 */ /* 0x008fe200078e021f */
[----:B------:R-:W3:Y:S01]  /*3b20*/  @P1 LDC R9, c[0x0][0x3ac] ;  /* 0x0000eb00ff091b82 */ /* 0x000ee20000000800 */
[----:B-1----:R-:W-:Y:S03]  /*3b30*/  SHFL.IDX PT, R4, R4, RZ, 0x1f ;  /* 0x00001fff04047589 */ /* 0x002fe600000e0000 */
[----:B------:R-:W-:Y:S01]  /*3b40*/  LEA R5, R5, UR13, 0x2 ;  /* 0x0000000d05057c11 */ /* 0x000fe2000f8e10ff */
[----:B----4-:R-:W-:Y:S04]  /*3b50*/  SHFL.IDX PT, R7, R7, RZ, 0x1f ;  /* 0x00001fff07077589 */ /* 0x010fe800000e0000 */
[----:B--2---:R-:W3:Y:S02]  /*3b60*/  @P1 LDS R10, [R5] ;  /* 0x00000000050a1984 */ /* 0x004ee40000000800 */
[----:B---3--:R-:W-:Y:S01]  /*3b70*/  @P1 FMUL R10, R10, R9 ;  /* 0x000000090a0a1220 */ /* 0x008fe20000400000 */
[----:B------:R-:W-:-:S04]  /*3b80*/  IMAD.MOV.U32 R9, RZ, RZ, -0x800000 ;  /* 0xff800000ff097424 */ /* 0x000fc800078e00ff */
[----:B------:R-:W-:Y:S01]  /*3b90*/  @P1 FMNMX R11, R10, -INF , !PT ;  /* 0xff8000000a0b1809 */ /* 0x000fe20007800000 */
[----:B------:R-:W-:Y:S04]  /*3ba0*/  @P1 STS [R5], R10 ;  /* 0x0000000a05001388 */ /* 0x000fe80000000800 */
[----:B------:R-:W-:-:S05]  /*3bb0*/  @P1 IMAD.MOV.U32 R9, RZ, RZ, R11 ;  /* 0x000000ffff091224 */ /* 0x000fca00078e000b */
[----:B------:R-:W1:Y:S02]  /*3bc0*/  SHFL.DOWN PT, R12, R9, 0x10, 0x1f ;  /* 0x0a001f00090c7f89 */ /* 0x000e6400000e0000 */
[----:B-1----:R-:W-:-:S05]  /*3bd0*/  FMNMX R12, R12, R9, !PT ;  /* 0x000000090c0c7209 */ /* 0x002fca0007800000 */
        /* <DEDUP_REMOVED lines=8> */
[----:B------:R1:W2:Y:S02]  /*3c60*/  SHFL.IDX PT, R9, R16, RZ, 0x1f ;  /* 0x00001fff10097589 */ /* 0x0002a400000e0000 */
.L_x_133:
[C---:B------:R-:W-:Y:S01]  /*3c70*/  FSETP.NEU.AND P0, PT, R4.reuse, -INF , PT ;  /* 0xff8000000400780b */ /* 0x040fe20003f0d000 */
[----:B------:R-:W-:Y:S01]  /*3c80*/  IMAD.MOV.U32 R12, RZ, RZ, RZ ;  /* 0x000000ffff0c7224 */ /* 0x000fe200078e00ff */
[----:B--2---:R-:W-:Y:S01]  /*3c90*/  FMNMX R9, R4, R9, !PT ;  /* 0x0000000904097209 */ /* 0x004fe20007800000 */
[----:B------:R-:W-:-:S10]  /*3ca0*/  IMAD.MOV.U32 R11, RZ, RZ, RZ ;  /* 0x000000ffff0b7224 */ /* 0x000fd400078e00ff */
[----:B------:R-:W-:Y:S05]  /*3cb0*/  @!P0 BRA `(.L_x_67) ;  /* 0x0000000000308947 */ /* 0x000fea0003800000 */
[----:B------:R-:W-:Y:S02]  /*3cc0*/  IMAD.MOV.U32 R11, RZ, RZ, 0x3bbb989d ;  /* 0x3bbb989dff0b7424 */ /* 0x000fe400078e00ff */
[----:B------:R-:W-:Y:S01]  /*3cd0*/  FADD R4, R4, -R9 ;  /* 0x8000000904047221 */ /* 0x000fe20000000000 */
[----:B------:R-:W-:-:S03]  /*3ce0*/  IMAD.MOV.U32 R13, RZ, RZ, 0x437c0000 ;  /* 0x437c0000ff0d7424 */ /* 0x000fc600078e00ff */
[----:B------:R-:W-:-:S04]  /*3cf0*/  FFMA.SAT R10, R4, R11, 0.5 ;  /* 0x3f000000040a7423 */ /* 0x000fc8000000200b */
[----:B------:R-:W-:-:S04]  /*3d00*/  FFMA.RM R10, R10, R13, 12582913 ;  /* 0x4b4000010a0a7423 */ /* 0x000fc8000000400d */
[C---:B------:R-:W-:Y:S01]  /*3d10*/  FADD R11, R10.reuse, -12583039 ;  /* 0xcb40007f0a0b7421 */ /* 0x040fe20000000000 */
[----:B------:R-:W-:-:S03]  /*3d20*/  IMAD.SHL.U32 R10, R10, 0x800000, RZ ;  /* 0x008000000a0a7824 */ /* 0x000fc600078e00ff */
[----:B------:R-:W-:-:S04]  /*3d30*/  FFMA R11, R4, 1.4426950216293334961, -R11 ;  /* 0x3fb8aa3b040b7823 */ /* 0x000fc8000000080b */
[----:B------:R-:W-:-:S04]  /*3d40*/  FFMA R4, R4, 1.925963033500011079e-08, R11 ;  /* 0x32a5706004047823 */ /* 0x000fc8000000000b */
[----:B------:R-:W2:Y:S02]  /*3d50*/  MUFU.EX2 R11, R4 ;  /* 0x00000004000b7308 */ /* 0x000ea40000000800 */
[----:B--2---:R-:W-:-:S04]  /*3d60*/  FMUL R10, R10, R11 ;  /* 0x0000000b0a0a7220 */ /* 0x004fc80000400000 */
[----:B------:R-:W-:-:S07]  /*3d70*/  FMUL R11, R7, R10 ;  /* 0x0000000a070b7220 */ /* 0x000fce0000400000 */
.L_x_67:
[----:B------:R-:W-:Y:S04]  /*3d80*/  BSSY.RECONVERGENT B1, `(.L_x_68) ;  /* 0x000000e000017945 */ /* 0x000fe80003800200 */
[----:B------:R-:W-:Y:S05]  /*3d90*/  @!P1 BRA `(.L_x_69) ;  /* 0x0000000000309947 */ /* 0x000fea0003800000 */
[----:B------:R-:W2:Y:S01]  /*3da0*/  LDS R4, [R5] ;  /* 0x0000000005047984 */ /* 0x000ea20000000800 */
[----:B------:R-:W-:Y:S02]  /*3db0*/  IMAD.MOV.U32 R13, RZ, RZ, 0x3bbb989d ;  /* 0x3bbb989dff0d7424 */ /* 0x000fe400078e00ff */
[----:B------:R-:W-:Y:S02]  /*3dc0*/  IMAD.MOV.U32 R15, RZ, RZ, 0x437c0000 ;  /* 0x437c0000ff0f7424 */ /* 0x000fe400078e00ff */
[----:B--2---:R-:W-:-:S04]  /*3dd0*/  FADD R4, -R9, R4 ;  /* 0x0000000409047221 */ /* 0x004fc80000000100 */
[----:B------:R-:W-:-:S04]  /*3de0*/  FFMA.SAT R10, R4, R13, 0.5 ;  /* 0x3f000000040a7423 */ /* 0x000fc8000000200d */
[----:B------:R-:W-:-:S04]  /*3df0*/  FFMA.RM R10, R10, R15, 12582913 ;  /* 0x4b4000010a0a7423 */ /* 0x000fc8000000400f */
[----:B------:R-:W-:-:S04]  /*3e00*/  FADD R13, R10, -12583039 ;  /* 0xcb40007f0a0d7421 */ /* 0x000fc80000000000 */
[----:B------:R-:W-:-:S04]  /*3e10*/  FFMA R13, R4, 1.4426950216293334961, -R13 ;  /* 0x3fb8aa3b040d7823 */ /* 0x000fc8000000080d */
[----:B------:R-:W-:Y:S01]  /*3e20*/  FFMA R13, R4, 1.925963033500011079e-08, R13 ;  /* 0x32a57060040d7823 */ /* 0x000fe2000000000d */
[----:B------:R-:W-:-:S05]  /*3e30*/  IMAD.SHL.U32 R4, R10, 0x800000, RZ ;  /* 0x008000000a047824 */ /* 0x000fca00078e00ff */
[----:B------:R-:W2:Y:S02]  /*3e40*/  MUFU.EX2 R13, R13 ;  /* 0x0000000d000d7308 */ /* 0x000ea40000000800 */
[----:B--2---:R-:W-:-:S07]  /*3e50*/  FFMA R12, R4, R13, RZ ;  /* 0x0000000d040c7223 */ /* 0x004fce00000000ff */
.L_x_69:
[----:B------:R-:W-:Y:S05]  /*3e60*/  BSYNC.RECONVERGENT B1 ;  /* 0x0000000000017941 */ /* 0x000fea0003800200 */
.L_x_68:
[----:B------:R-:W-:-:S03]  /*3e70*/  UMOV UR6, 0xffffffff ;  /* 0xffffffff00067882 */ /* 0x000fc60000000000 */
[----:B------:R-:W-:Y:S05]  /*3e80*/  BRA.DIV UR6, `(.L_x_70) ;  /* 0x0000002a064c7947 */ /* 0x000fea000b800000 */
[----:B------:R-:W2:Y:S02]  /*3e90*/  SHFL.DOWN PT, R5, R12, 0x10, 0x1f ;  /* 0x0a001f000c057f89 */ /* 0x000ea400000e0000 */
[----:B--2---:R-:W-:-:S05]  /*3ea0*/  FADD R5, R5, R12 ;  /* 0x0000000c05057221 */ /* 0x004fca0000000000 */
        /* <DEDUP_REMOVED lines=8> */
[----:B------:R2:W3:Y:S02]  /*3f30*/  SHFL.IDX PT, R14, R15, RZ, 0x1f ;  /* 0x00001fff0f0e7589 */ /* 0x0004e400000e0000 */
.L_x_141:
[----:B---3--:R-:W-:Y:S01]  /*3f40*/  FADD R10, R14, R11 ;  /* 0x0000000b0e0a7221 */ /* 0x008fe20000000000 */
[----:B------:R-:W-:Y:S02]  /*3f50*/  FSETP.GT.AND P3, PT, R7, RZ, PT ;  /* 0x000000ff0700720b */ /* 0x000fe40003f64000 */
[----:B------:R-:W-:Y:S01]  /*3f60*/  FSETP.GT.AND P4, PT, R11, -R14, PT ;  /* 0x8000000e0b00720b */ /* 0x000fe20003f84000 */
[----:B------:R-:W3:Y:S08]  /*3f70*/  MUFU.RCP R5, R10 ;  /* 0x0000000a00057308 */ /* 0x000ef00000001000 */
[----:B------:R-:W4:Y:S01]  /*3f80*/  FCHK P0, R11, R10 ;  /* 0x0000000a0b007302 */ /* 0x000f220000000000 */
[----:B---3--:R-:W-:-:S04]  /*3f90*/  FFMA R4, -R10, R5, 1 ;  /* 0x3f8000000a047423 */ /* 0x008fc80000000105 */
[----:B------:R-:W-:-:S04]  /*3fa0*/  FFMA R4, R5, R4, R5 ;  /* 0x0000000405047223 */ /* 0x000fc80000000005 */
[----:B------:R-:W-:-:S04]  /*3fb0*/  FFMA R5, R4, R11, RZ ;  /* 0x0000000b04057223 */ /* 0x000fc800000000ff */
[----:B------:R-:W-:-:S04]  /*3fc0*/  FFMA R7, -R10, R5, R11 ;  /* 0x000000050a077223 */ /* 0x000fc8000000010b */
[----:B------:R-:W-:Y:S01]  /*3fd0*/  FFMA R4, R4, R7, R5 ;  /* 0x0000000704047223 */ /* 0x000fe20000000005 */
[----:B----4-:R-:W-:Y:S06]  /*3fe0*/  @!P0 BRA `(.L_x_71) ;  /* 0x00000000000c8947 */ /* 0x010fec0003800000 */
[----:B------:R-:W-:Y:S01]  /*3ff0*/  IMAD.MOV.U32 R5, RZ, RZ, R11 ;  /* 0x000000ffff057224 */ /* 0x000fe200078e000b */
[----:B------:R-:W-:-:S07]  /*4000*/  MOV R12, 0x4020 ;  /* 0x00004020000c7802 */ /* 0x000fce0000000f00 */
[----:B012---:R-:W-:Y:S05]  /*4010*/  CALL.REL.NOINC `($__internal_1_$__cuda_sm3x_div_rn_noftz_f32_slowpath) ;  /* 0x0000002c007c7944 */ /* 0x007fea0003c00000 */
.L_x_71:
[----:B------:R-:W-:Y:S01]  /*4020*/  FSEL R4, R4, RZ, P3 ;  /* 0x000000ff04047208 */ /* 0x000fe20001800000 */
[----:B------:R4:W-:Y:S03]  /*4030*/  @!P2 STS [R6+0x1000], R9 ;  /* 0x001000090600a388 */ /* 0x0009e60000000800 */
[----:B------:R-:W-:Y:S01]  /*4040*/  FSEL R5, R4, RZ, P4 ;  /* 0x000000ff04057208 */ /* 0x000fe20002000000 */
[----:B------:R4:W-:Y:S04]  /*4050*/  @!P2 STS [R6+0x1080], R10 ;  /* 0x0010800a0600a388 */ /* 0x0009e80000000800 */
[----:B------:R4:W-:Y:S02]  /*4060*/  @!P2 STS [R6+0x1100], R5 ;  /* 0x001100050600a388 */ /* 0x0009e40000000800 */
.L_x_65:
[----:B------:R-:W-:Y:S05]  /*4070*/  BSYNC B0 ;  /* 0x0000000000007941 */ /* 0x000fea0003800000 */
.L_x_64:
[C---:B------:R-:W-:Y:S01]  /*4080*/  ISETP.GE.U32.AND P0, PT, R8.reuse, 0x1c, PT ;  /* 0x0000001c0800780c */ /* 0x040fe20003f06070 */
[----:B------:R-:W-:-:S12]  /*4090*/  VIADD R8, R8, 0x4 ;  /* 0x0000000408087836 */ /* 0x000fd80000000000 */
[----:B------:R-:W-:Y:S05]  /*40a0*/  @!P0 BRA `(.L_x_72) ;  /* 0xfffffff800648947 */ /* 0x000fea000383ffff */
[----:B------:R-:W-:Y:S05]  /*40b0*/  WARPSYNC.ALL ;  /* 0x0000000000007948 */ /* 0x000fea0003800000 */
[----:B------:R-:W-:Y:S01]  /*40c0*/  BAR.SYNC.DEFER_BLOCKING 0x0 ;  /* 0x0000000000007b1d */ /* 0x000fe20000010000 */
[----:B------:R-:W-:-:S05]  /*40d0*/  IMAD.MOV.U32 R4, RZ, RZ, R30 ;  /* 0x000000ffff047224 */ /* 0x000fca00078e001e */
[----:B------:R-:W-:Y:S02]  /*40e0*/  BSSY.RECONVERGENT B0, `(.L_x_73) ;  /* 0x0000038000007945 */ /* 0x000fe40003800200 */
.L_x_79:
[----:B------:R-:W5:Y:S01]  /*40f0*/  LDCU UR6, c[0x0][0x3a4] ;  /* 0x00007480ff0677ac */ /* 0x000f620008000800 */
[----:B01-34-:R-:W-:Y:S01]  /*4100*/  VIADD R5, R4, UR7 ;  /* 0x0000000704057c36 */ /* 0x01bfe20008000000 */
[----:B------:R-:W-:Y:S04]  /*4110*/  BSSY.RECONVERGENT B1, `(.L_x_74) ;  /* 0x0000031000017945 */ /* 0x000fe80003800200 */
[----:B-----5:R-:W-:-:S13]  /*4120*/  ISETP.GE.AND P0, PT, R5, UR6, PT ;  /* 0x0000000605007c0c */ /* 0x020fda000bf06270 */
[----:B------:R-:W-:Y:S05]  /*4130*/  @P0 BRA `(.L_x_75) ;  /* 0x0000000000b80947 */ /* 0x000fea0003800000 */
[----:B-1----:R-:W1:Y:S02]  /*4140*/  LDC R16, c[0x0][0x3a8] ;  /* 0x0000ea00ff107b82 */ /* 0x002e640000000800 */
[----:B-1----:R-:W-:-:S13]  /*4150*/  ISETP.GE.AND P0, PT, R31, R16, PT ;  /* 0x000000101f00720c */ /* 0x002fda0003f06270 */
[----:B------:R-:W-:Y:S05]  /*4160*/  @P0 BRA `(.L_x_75) ;  /* 0x0000000000ac0947 */ /* 0x000fea0003800000 */
[----:B------:R-:W-:Y:S01]  /*4170*/  LEA R5, R4, UR13, 0x2 ;  /* 0x0000000d04057c11 */ /* 0x000fe2000f8e10ff */
[----:B------:R-:W-:Y:S01]  /*4180*/  BSSY.RECONVERGENT B2, `(.L_x_76) ;  /* 0x0000017000027945 */ /* 0x000fe20003800200 */
[----:B------:R-:W-:Y:S01]  /*4190*/  ISETP.NE.AND P0, PT, R27, RZ, PT ;  /* 0x000000ff1b00720c */ /* 0x000fe20003f05270 */
[----:B------:R-:W-:Y:S01]  /*41a0*/  IMAD.MOV.U32 R7, RZ, RZ, R31 ;  /* 0x000000ffff077224 */ /* 0x000fe200078e001f */
[----:B------:R-:W-:Y:S01]  /*41b0*/  ISETP.GE.U32.AND P1, PT, R29, 0x60, PT ;  /* 0x000000601d00780c */ /* 0x000fe20003f26070 */
[----:B------:R1:W3:Y:S10]  /*41c0*/  LDS R14, [R5+0x1100] ;  /* 0x00110000050e7984 */ /* 0x0002f40000000800 */
[----:B-1----:R-:W-:Y:S05]  /*41d0*/  @!P0 BRA `(.L_x_77) ;  /* 0x0000000000448947 */ /* 0x002fea0003800000 */
[----:B------:R-:W-:Y:S01]  /*41e0*/  IMAD R5, R4, R16, R31 ;  /* 0x0000001004057224 */ /* 0x000fe200078e021f */
[----:B------:R-:W-:Y:S02]  /*41f0*/  ISETP.NE.AND P0, PT, R27, 0x1, PT ;  /* 0x000000011b00780c */ /* 0x000fe40003f05270 */
[----:B------:R-:W-:Y:S02]  /*4200*/  LOP3.LUT R7, R31, 0x20, RZ, 0xfc, !PT ;  /* 0x000000201f077812 */ /* 0x000fe400078efcff */
[----:B------:R-:W-:-:S05]  /*4210*/  LEA R8, R5, UR13, 0x2 ;  /* 0x0000000d05087c11 */ /* 0x000fca000f8e10ff */
[----:B------:R-:W3:Y:S02]  /*4220*/  LDS R5, [R8+0x1980] ;  /* 0x0019800008057984 */ /* 0x000ee40000000800 */
[----:B---3--:R-:W-:-:S05]  /*4230*/  FMUL R5, R14, R5 ;  /* 0x000000050e057220 */ /* 0x008fca0000400000 */
[----:B------:R1:W-:Y:S01]  /*4240*/  STS [R8+0x1980], R5 ;  /* 0x0019800508007388 */ /* 0x0003e20000000800 */
[----:B------:R-:W-:Y:S05]  /*4250*/  @!P0 BRA `(.L_x_77) ;  /* 0x0000000000248947 */ /* 0x000fea0003800000 */
[----:B------:R-:W-:Y:S01]  /*4260*/  ISETP.NE.AND P0, PT, R27, 0x2, PT ;  /* 0x000000021b00780c */ /* 0x000fe20003f05270 */
[----:B-1----:R-:W1:Y:S01]  /*4270*/  LDS R5, [R8+0x1a00] ;  /* 0x001a000008057984 */ /* 0x002e620000000800 */
[----:B------:R-:W-:-:S11]  /*4280*/  IMAD.MOV.U32 R7, RZ, RZ, R26 ;  /* 0x000000ffff077224 */ /* 0x000fd600078e001a */
[----:B0-----:R-:W0:Y:S01]  /*4290*/  @P0 LDS R6, [R8+0x1a80] ;  /* 0x001a800008060984 */ /* 0x001e220000000800 */
[----:B------:R-:W-:Y:S02]  /*42a0*/  @P0 IMAD.MOV.U32 R7, RZ, RZ, R25 ;  /* 0x000000ffff070224 */ /* 0x000fe400078e0019 */
[----:B-1----:R-:W-:-:S05]  /*42b0*/  FMUL R5, R14, R5 ;  /* 0x000000050e057220 */ /* 0x002fca0000400000 */
[----:B------:R4:W-:Y:S01]  /*42c0*/  STS [R8+0x1a00], R5 ;  /* 0x001a000508007388 */ /* 0x0009e20000000800 */
[----:B0-----:R-:W-:-:S05]  /*42d0*/  @P0 FMUL R6, R14, R6 ;  /* 0x000000060e060220 */ /* 0x001fca0000400000 */
[----:B------:R4:W-:Y:S02]  /*42e0*/  @P0 STS [R8+0x1a80], R6 ;  /* 0x001a800608000388 */ /* 0x0009e40000000800 */
.L_x_77:
[----:B------:R-:W-:Y:S05]  /*42f0*/  BSYNC.RECONVERGENT B2 ;  /* 0x0000000000027941 */ /* 0x000fea0003800200 */
.L_x_76:
[----:B------:R-:W-:Y:S05]  /*4300*/  @!P1 BRA `(.L_x_75) ;  /* 0x0000000000449947 */ /* 0x000fea0003800000 */
.L_x_78:
[----:B01--4-:R-:W-:Y:S02]  /*4310*/  IMAD R5, R4, R16, R7 ;  /* 0x0000001004057224 */ /* 0x013fe400078e0207 */
[----:B------:R-:W-:-:S03]  /*4320*/  VIADD R7, R7, 0x80 ;  /* 0x0000008007077836 */ /* 0x000fc60000000000 */
[----:B------:R-:W-:Y:S02]  /*4330*/  LEA R5, R5, UR13, 0x2 ;  /* 0x0000000d05057c11 */ /* 0x000fe4000f8e10ff */
[----:B------:R-:W-:-:S03]  /*4340*/  ISETP.GE.AND P0, PT, R7, R16, PT ;  /* 0x000000100700720c */ /* 0x000fc60003f06270 */
[----:B0-----:R-:W3:Y:S04]  /*4350*/  LDS R6, [R5+0x1980] ;  /* 0x0019800005067984 */ /* 0x001ee80000000800 */
[----:B------:R-:W0:Y:S04]  /*4360*/  LDS R8, [R5+0x1a00] ;  /* 0x001a000005087984 */ /* 0x000e280000000800 */
[----:B------:R-:W1:Y:S04]  /*4370*/  LDS R9, [R5+0x1a80] ;  /* 0x001a800005097984 */ /* 0x000e680000000800 */
[----:B--2---:R-:W2:Y:S01]  /*4380*/  LDS R11, [R5+0x1b00] ;  /* 0x001b0000050b7984 */ /* 0x004ea20000000800 */
[C---:B---3--:R-:W-:Y:S01]  /*4390*/  FMUL R6, R14.reuse, R6 ;  /* 0x000000060e067220 */ /* 0x048fe20000400000 */
[----:B0-----:R-:W-:-:S04]  /*43a0*/  FMUL R8, R14, R8 ;  /* 0x000000080e087220 */ /* 0x001fc80000400000 */
[----:B------:R0:W-:Y:S01]  /*43b0*/  STS [R5+0x1980], R6 ;  /* 0x0019800605007388 */ /* 0x0001e20000000800 */
[----:B-1----:R-:W-:-:S03]  /*43c0*/  FMUL R10, R14, R9 ;  /* 0x000000090e0a7220 */ /* 0x002fc60000400000 */
[----:B------:R0:W-:Y:S01]  /*43d0*/  STS [R5+0x1a00], R8 ;  /* 0x001a000805007388 */ /* 0x0001e20000000800 */
[----:B--2---:R-:W-:-:S03]  /*43e0*/  FMUL R12, R14, R11 ;  /* 0x0000000b0e0c7220 */ /* 0x004fc60000400000 */
[----:B------:R0:W-:Y:S04]  /*43f0*/  STS [R5+0x1a80], R10 ;  /* 0x001a800a05007388 */ /* 0x0001e80000000800 */
[----:B------:R0:W-:Y:S01]  /*4400*/  STS [R5+0x1b00], R12 ;  /* 0x001b000c05007388 */ /* 0x0001e20000000800 */
[----:B------:R-:W-:Y:S05]  /*4410*/  @!P0 BRA `(.L_x_78) ;  /* 0xfffffffc00bc8947 */ /* 0x000fea000383ffff */
.L_x_75:
[----:B------:R-:W-:Y:S05]  /*4420*/  BSYNC.RECONVERGENT B1 ;  /* 0x0000000000017941 */ /* 0x000fea0003800200 */
.L_x_74:
[C---:B------:R-:W-:Y:S01]  /*4430*/  ISETP.GE.U32.AND P0, PT, R4.reuse, 0x1c, PT ;  /* 0x0000001c0400780c */ /* 0x040fe20003f06070 */
[----:B------:R-:W-:-:S12]  /*4440*/  VIADD R4, R4, 0x4 ;  /* 0x0000000404047836 */ /* 0x000fd80000000000 */
[----:B------:R-:W-:Y:S05]  /*4450*/  @!P0 BRA `(.L_x_79) ;  /* 0xfffffffc00248947 */ /* 0x000fea000383ffff */
[----:B------:R-:W-:Y:S05]  /*4460*/  BSYNC.RECONVERGENT B0 ;  /* 0x0000000000007941 */ /* 0x000fea0003800200 */
.L_x_73:
[----:B------:R-:W5:Y:S01]  /*4470*/  LDCU UR6, c[0x0][0x3a4] ;  /* 0x00007480ff0677ac */ /* 0x000f620008000800 */
[----:B------:R-:W-:Y:S01]  /*4480*/  BSSY.RECONVERGENT B1, `(.L_x_80) ;  /* 0x0000089000017945 */ /* 0x000fe20003800200 */
[----:B01--4-:R-:W-:Y:S01]  /*4490*/  IMAD.MOV.U32 R8, RZ, RZ, R30 ;  /* 0x000000ffff087224 */ /* 0x013fe200078e001e */
[----:B-----5:R-:W-:-:S04]  /*44a0*/  UIMAD UR6, UR4, -0x20, UR6 ;  /* 0xffffffe0040678a4 */ /* 0x020fc8000f8e0206 */
[----:B------:R-:W-:-:S04]  /*44b0*/  UISETP.LT.AND UP0, UPT, UR6, 0x20, UPT ;  /* 0x000000200600788c */ /* 0x000fc8000bf01270 */
[----:B------:R-:W-:-:S06]  /*44c0*/  USEL UR6, UR6, 0x20, UP0 ;  /* 0x0000002006067887 */ /* 0x000fcc0008000000 */
[----:B------:R-:W-:-:S05]  /*44d0*/  VIADD R6, R31, UR6 ;  /* 0x000000061f067c36 */ /* 0x000fca0008000000 */
[----:B------:R-:W-:-:S04]  /*44e0*/  VIMNMX R7, PT, PT, RZ, R6, !PT ;  /* 0x00000006ff077248 */ /* 0x000fc80007fe0100 */
[----:B------:R-:W-:-:S04]  /*44f0*/  IADD3 R7, PT, PT, R7, 0x1f, -R6 ;  /* 0x0000001f07077810 */ /* 0x000fc80007ffe806 */
[----:B------:R-:W-:-:S04]  /*4500*/  LEA.HI R16, R7, 0x1, RZ, 0x1b ;  /* 0x0000000107107811 */ /* 0x000fc800078fd8ff */
[C---:B------:R-:W-:Y:S02]  /*4510*/  LOP3.LUT R9, R16.reuse, 0xffffff0, RZ, 0xc0, !PT ;  /* 0x0ffffff010097812 */ /* 0x040fe400078ec0ff */
[----:B------:R-:W-:Y:S01]  /*4520*/  LOP3.LUT R17, R16, 0x3, RZ, 0xc0, !PT ;  /* 0x0000000310117812 */ /* 0x000fe200078ec0ff */
[----:B------:R-:W-:Y:S06]  /*4530*/  BAR.SYNC.DEFER_BLOCKING 0x0 ;  /* 0x0000000000007b1d */ /* 0x000fec0000010000 */
.L_x_93:
[----:B0-----:R-:W0:Y:S01]  /*4540*/  LDCU UR6, c[0x0][0x3a4] ;  /* 0x00007480ff0677ac */ /* 0x001e220008000800 */
[----:B-1--4-:R-:W-:Y:S01]  /*4550*/  VIADD R4, R8, UR7 ;  /* 0x0000000708047c36 */ /* 0x012fe20008000000 */
[----:B------:R-:W-:Y:S04]  /*4560*/  BSSY.RECONVERGENT B0, `(.L_x_81) ;  /* 0x0000077000007945 */ /* 0x000fe80003800200 */
[----:B0-----:R-:W-:-:S13]  /*4570*/  ISETP.GE.AND P0, PT, R4, UR6, PT ;  /* 0x0000000604007c0c */ /* 0x001fda000bf06270 */
[----:B------:R-:W-:-:S05]  /*4580*/  @P0 IMAD R4, R8, 0x20, R31 ;  /* 0x0000002008040824 */ /* 0x000fca00078e021f */
[----:B------:R-:W-:-:S05]  /*4590*/  @P0 LEA R4, R4, UR13, 0x1 ;  /* 0x0000000d04040c11 */ /* 0x000fca000f8e08ff */
[----:B------:R0:W-:Y:S01]  /*45a0*/  @P0 STS.U16 [R4+0x1180], RZ ;  /* 0x001180ff04000388 */ /* 0x0001e20000000400 */
[----:B------:R-:W-:Y:S05]  /*45b0*/  @P0 BRA `(.L_x_82) ;  /* 0x0000000400c40947 */ /* 0x000fea0003800000 */
[----:B------:R-:W-:Y:S01]  /*45c0*/  ISETP.LT.AND P0, PT, R31, UR15, PT ;  /* 0x0000000f1f007c0c */ /* 0x000fe2000bf01270 */
[----:B------:R-:W-:-:S12]  /*45d0*/  BSSY.RECONVERGENT B2, `(.L_x_83) ;  /* 0x0000027000027945 */ /* 0x000fd80003800200 */
[----:B------:R-:W-:Y:S05]  /*45e0*/  @!P0 BRA `(.L_x_84) ;  /* 0x0000000000948947 */ /* 0x000fea0003800000 */
[C---:B--2---:R-:W-:Y:S01]  /*45f0*/  IMAD R10, R8.reuse, 0x20, R31 ;  /* 0x00000020080a7824 */ /* 0x044fe200078e021f */
[----:B0-----:R-:W-:Y:S01]  /*4600*/  LEA R4, R8, UR13, 0x2 ;  /* 0x0000000d08047c11 */ /* 0x001fe2000f8e10ff */
[----:B------:R-:W-:Y:S01]  /*4610*/  IMAD.MOV.U32 R18, RZ, RZ, 0x3bbb989d ;  /* 0x3bbb989dff127424 */ /* 0x000fe200078e00ff */
[----:B------:R-:W-:Y:S02]  /*4620*/  BSSY.RECONVERGENT B3, `(.L_x_85) ;  /* 0x000001b000037945 */ /* 0x000fe40003800200 */
[----:B------:R-:W-:Y:S01]  /*4630*/  LEA R11, R10, UR13, 0x2 ;  /* 0x0000000d0a0b7c11 */ /* 0x000fe2000f8e10ff */
[----:B------:R-:W-:Y:S04]  /*4640*/  LDS R5, [R4+0x1000] ;  /* 0x0010000004057984 */ /* 0x000fe80000000800 */
[----:B---3--:R-:W0:Y:S04]  /*4650*/  LDS R14, [R11] ;  /* 0x000000000b0e7984 */ /* 0x008e280000000800 */
[----:B------:R-:W1:Y:S01]  /*4660*/  LDS R12, [R4+0x1080] ;  /* 0x00108000040c7984 */ /* 0x000e620000000800 */
[----:B0-----:R-:W-:Y:S01]  /*4670*/  FADD R5, -R5, R14 ;  /* 0x0000000e05057221 */ /* 0x001fe20000000100 */
[----:B------:R-:W-:-:S03]  /*4680*/  IMAD.MOV.U32 R14, RZ, RZ, 0x437c0000 ;  /* 0x437c0000ff0e7424 */ /* 0x000fc600078e00ff */
[----:B------:R-:W-:-:S04]  /*4690*/  FFMA.SAT R13, R5, R18, 0.5 ;  /* 0x3f000000050d7423 */ /* 0x000fc80000002012 */
[----:B------:R-:W-:-:S04]  /*46a0*/  FFMA.RM R13, R13, R14, 12582913 ;  /* 0x4b4000010d0d7423 */ /* 0x000fc8000000400e */
[C---:B------:R-:W-:Y:S01]  /*46b0*/  FADD R14, R13.reuse, -12583039 ;  /* 0xcb40007f0d0e7421 */ /* 0x040fe20000000000 */
[----:B------:R-:W-:-:S03]  /*46c0*/  IMAD.SHL.U32 R13, R13, 0x800000, RZ ;  /* 0x008000000d0d7824 */ /* 0x000fc600078e00ff */
[----:B------:R-:W-:-:S04]  /*46d0*/  FFMA R14, R5, 1.4426950216293334961, -R14 ;  /* 0x3fb8aa3b050e7823 */ /* 0x000fc8000000080e */
[----:B------:R-:W-:Y:S01]  /*46e0*/  FFMA R14, R5, 1.925963033500011079e-08, R14 ;  /* 0x32a57060050e7823 */ /* 0x000fe2000000000e */
[----:B-1----:R-:W-:-:S05]  /*46f0*/  VIADD R5, R12, 0x1800000 ;  /* 0x018000000c057836 */ /* 0x002fca0000000000 */
[----:B------:R-:W-:Y:S01]  /*4700*/  LOP3.LUT R5, R5, 0x7f800000, RZ, 0xc0, !PT ;  /* 0x7f80000005057812 */ /* 0x000fe200078ec0ff */
[----:B------:R-:W0:Y:S03]  /*4710*/  MUFU.EX2 R14, R14 ;  /* 0x0000000e000e7308 */ /* 0x000e260000000800 */
[----:B------:R-:W-:Y:S01]  /*4720*/  ISETP.GT.U32.AND P0, PT, R5, 0x1ffffff, PT ;  /* 0x01ffffff0500780c */ /* 0x000fe20003f04070 */
[----:B0-----:R-:W-:-:S12]  /*4730*/  FMUL R13, R13, R14 ;  /* 0x0000000e0d0d7220 */ /* 0x001fd80000400000 */
[----:B------:R-:W-:Y:S05]  /*4740*/  @P0 BRA `(.L_x_86) ;  /* 0x0000000000100947 */ /* 0x000fea0003800000 */
[----:B------:R-:W-:-:S07]  /*4750*/  MOV R14, 0x4770 ;  /* 0x00004770000e7802 */ /* 0x000fce0000000f00 */
[----:B------:R-:W-:Y:S05]  /*4760*/  CALL.REL.NOINC `($__internal_0_$__cuda_sm20_rcp_rn_f32_slowpath) ;  /* 0x0000002000d07944 */ /* 0x000fea0003c00000 */
[----:B------:R-:W-:Y:S01]  /*4770*/  IMAD.MOV.U32 R4, RZ, RZ, R15 ;  /* 0x000000ffff047224 */ /* 0x000fe200078e000f */
[----:B------:R-:W-:Y:S06]  /*4780*/  BRA `(.L_x_87) ;  /* 0x0000000000107947 */ /* 0x000fec0003800000 */
.L_x_86:
[----:B------:R-:W0:Y:S02]  /*4790*/  MUFU.RCP R5, R12 ;  /* 0x0000000c00057308 */ /* 0x000e240000001000 */
[----:B0-----:R-:W-:-:S04]  /*47a0*/  FFMA R4, R12, R5, -1 ;  /* 0xbf8000000c047423 */ /* 0x001fc80000000005 */
[----:B------:R-:W-:-:S04]  /*47b0*/  FADD.FTZ R4, -R4, -RZ ;  /* 0x800000ff04047221 */ /* 0x000fc80000010100 */
[----:B------:R-:W-:-:S07]  /*47c0*/  FFMA R4, R5, R4, R5 ;  /* 0x0000000405047223 */ /* 0x000fce0000000005 */
.L_x_87:
[----:B------:R-:W-:Y:S05]  /*47d0*/  BSYNC.RECONVERGENT B3 ;  /* 0x0000000000037941 */ /* 0x000fea0003800200 */
.L_x_85:
[----:B------:R-:W-:Y:S01]  /*47e0*/  FSETP.GT.AND P0, PT, R12, RZ, PT ;  /* 0x000000ff0c00720b */ /* 0x000fe20003f04000 */
[----:B------:R-:W-:-:S03]  /*47f0*/  IMAD R10, R10, -0x2, R11 ;  /* 0xfffffffe0a0a7824 */ /* 0x000fc600078e020b */
[----:B------:R-:W-:-:S05]  /*4800*/  FSEL R4, R4, RZ, P0 ;  /* 0x000000ff04047208 */ /* 0x000fca0000000000 */
[----:B------:R-:W-:-:S05]  /*4810*/  FMUL R4, R13, R4 ;  /* 0x000000040d047220 */ /* 0x000fca0000400000 */
[----:B------:R-:W-:-:S05]  /*4820*/  F2FP.F16.F32.PACK_AB R4, RZ, R4 ;  /* 0x00000004ff04723e */ /* 0x000fca00000000ff */
[----:B------:R1:W-:Y:S02]  /*4830*/  STS.U16 [R10+0x1180], R4 ;  /* 0x001180040a007388 */ /* 0x0003e40000000400 */
.L_x_84:
[----:B------:R-:W-:Y:S05]  /*4840*/  BSYNC.RECONVERGENT B2 ;  /* 0x0000000000027941 */ /* 0x000fea0003800200 */
.L_x_83:
[----:B------:R-:W-:-:S13]  /*4850*/  ISETP.GT.AND P0, PT, R6, 0x1f, PT ;  /* 0x0000001f0600780c */ /* 0x000fda0003f04270 */
[----:B------:R-:W-:Y:S05]  /*4860*/  @P0 BRA `(.L_x_82) ;  /* 0x0000000400180947 */ /* 0x000fea0003800000 */
[----:B------:R-:W-:Y:S01]  /*4870*/  ISETP.GE.U32.AND P0, PT, R7, 0x1e0, PT ;  /* 0x000001e00700780c */ /* 0x000fe20003f06070 */
[----:B------:R-:W-:Y:S01]  /*4880*/  BSSY.RECONVERGENT B2, `(.L_x_88) ;  /* 0x000001d000027945 */ /* 0x000fe20003800200 */
[----:B--2---:R-:W-:Y:S01]  /*4890*/  LOP3.LUT R11, R16, 0xf, RZ, 0xc0, !PT ;  /* 0x0000000f100b7812 */ /* 0x004fe200078ec0ff */
[----:B------:R-:W-:-:S03]  /*48a0*/  IMAD.MOV.U32 R5, RZ, RZ, R6 ;  /* 0x000000ffff057224 */ /* 0x000fc600078e0006 */
[----:B------:R-:W-:-:S07]  /*48b0*/  ISETP.NE.AND P1, PT, R11, RZ, PT ;  /* 0x000000ff0b00720c */ /* 0x000fce0003f25270 */
[----:B------:R-:W-:Y:S06]  /*48c0*/  @!P0 BRA `(.L_x_89) ;  /* 0x0000000000608947 */ /* 0x000fec0003800000 */
[----:B01----:R-:W-:Y:S02]  /*48d0*/  IMAD.MOV.U32 R4, RZ, RZ, RZ ;  /* 0x000000ffff047224 */ /* 0x003fe400078e00ff */
[----:B------:R-:W-:-:S07]  /*48e0*/  IMAD.MOV.U32 R5, RZ, RZ, R6 ;  /* 0x000000ffff057224 */ /* 0x000fce00078e0006 */
.L_x_90:
[----:B--2---:R-:W-:Y:S02]  /*48f0*/  IMAD R10, R8, 0x20, R5 ;  /* 0x00000020080a7824 */ /* 0x004fe400078e0205 */
[----:B------:R-:W-:Y:S02]  /*4900*/  VIADD R4, R4, 0x10 ;  /* 0x0000001004047836 */ /* 0x000fe40000000000 */
[----:B------:R-:W-:Y:S01]  /*4910*/  VIADD R5, R5, 0x200 ;  /* 0x0000020005057836 */ /* 0x000fe20000000000 */
[----:B------:R-:W-:Y:S02]  /*4920*/  LEA R10, R10, UR13, 0x1 ;  /* 0x0000000d0a0a7c11 */ /* 0x000fe4000f8e08ff */
[----:B------:R-:W-:-:S03]  /*4930*/  ISETP.NE.AND P0, PT, R4, R9, PT ;  /* 0x000000090400720c */ /* 0x000fc60003f05270 */
        /* <DEDUP_REMOVED lines=17> */
.L_x_89:
[----:B------:R-:W-:Y:S05]  /*4a50*/  BSYNC.RECONVERGENT B2 ;  /* 0x0000000000027941 */ /* 0x000fea0003800200 */
.L_x_88:
[----:B------:R-:W-:Y:S05]  /*4a60*/  @!P1 BRA `(.L_x_82) ;  /* 0x0000000000989947 */ /* 0x000fea0003800000 */
[----:B01----:R-:W-:Y:S01]  /*4a70*/  VIADD R4, R11, 0xffffffff ;  /* 0xffffffff0b047836 */ /* 0x003fe20000000000 */
[----:B--2---:R-:W-:Y:S01]  /*4a80*/  LOP3.LUT R10, R16, 0x7, RZ, 0xc0, !PT ;  /* 0x00000007100a7812 */ /* 0x004fe200078ec0ff */
[----:B------:R-:W-:Y:S03]  /*4a90*/  BSSY.RECONVERGENT B2, `(.L_x_91) ;  /* 0x000000f000027945 */ /* 0x000fe60003800200 */
[----:B------:R-:W-:Y:S02]  /*4aa0*/  ISETP.GE.U32.AND P0, PT, R4, 0x7, PT ;  /* 0x000000070400780c */ /* 0x000fe40003f06070 */
[----:B------:R-:W-:-:S11]  /*4ab0*/  ISETP.NE.AND P1, PT, R10, RZ, PT ;  /* 0x000000ff0a00720c */ /* 0x000fd60003f25270 */
[----:B------:R-:W-:Y:S05]  /*4ac0*/  @!P0 BRA `(.L_x_92) ;  /* 0x00000000002c8947 */ /* 0x000fea0003800000 */
[----:B------:R-:W-:Y:S02]  /*4ad0*/  IMAD R4, R8, 0x20, R5 ;  /* 0x0000002008047824 */ /* 0x000fe400078e0205 */
[----:B------:R-:W-:-:S03]  /*4ae0*/  VIADD R5, R5, 0x100 ;  /* 0x0000010005057836 */ /* 0x000fc60000000000 */
[----:B------:R-:W-:-:S05]  /*4af0*/  LEA R4, R4, UR13, 0x1 ;  /* 0x0000000d04047c11 */ /* 0x000fca000f8e08ff */
[----:B------:R0:W-:Y:S04]  /*4b00*/  STS.U16 [R4+0x1180], RZ ;  /* 0x001180ff04007388 */ /* 0x0001e80000000400 */
[----:B------:R0:W-:Y:S04]  /*4b10*/  STS.U16 [R4+0x11c0], RZ ;  /* 0x0011c0ff04007388 */ /* 0x0001e80000000400 */
[----:B------:R0:W-:Y:S04]  /*4b20*/  STS.U16 [R4+0x1200], RZ ;  /* 0x001200ff04007388 */ /* 0x0001e80000000400 */
[----:B------:R0:W-:Y:S04]  /*4b30*/  STS.U16 [R4+0x1240], RZ ;  /* 0x001240ff04007388 */ /* 0x0001e80000000400 */
[----:B------:R0:W-:Y:S04]  /*4b40*/  STS.U16 [R4+0x1280], RZ ;  /* 0x001280ff04007388 */ /* 0x0001e80000000400 */
[----:B------:R0:W-:Y:S04]  /*4b50*/  STS.U16 [R4+0x12c0], RZ ;  /* 0x0012c0ff04007388 */ /* 0x0001e80000000400 */
[----:B------:R0:W-:Y:S04]  /*4b60*/  STS.U16 [R4+0x1300], RZ ;  /* 0x001300ff04007388 */ /* 0x0001e80000000400 */
[----:B------:R0:W-:Y:S02]  /*4b70*/  STS.U16 [R4+0x1340], RZ ;  /* 0x001340ff04007388 */ /* 0x0001e40000000400 */
.L_x_92:
[----:B------:R-:W-:Y:S05]  /*4b80*/  BSYNC.RECONVERGENT B2 ;  /* 0x0000000000027941 */ /* 0x000fea0003800200 */
.L_x_91:
[----:B------:R-:W-:Y:S05]  /*4b90*/  @!P1 BRA `(.L_x_82) ;  /* 0x00000000004c9947 */ /* 0x000fea0003800000 */
[----:B0-----:R-:W-:Y:S01]  /*4ba0*/  VIADD R4, R10, 0xffffffff ;  /* 0xffffffff0a047836 */ /* 0x001fe20000000000 */
[----:B------:R-:W-:-:S04]  /*4bb0*/  ISETP.NE.AND P1, PT, R17, RZ, PT ;  /* 0x000000ff1100720c */ /* 0x000fc80003f25270 */
[----:B------:R-:W-:-:S13]  /*4bc0*/  ISETP.GE.U32.AND P0, PT, R4, 0x3, PT ;  /* 0x000000030400780c */ /* 0x000fda0003f06070 */
[----:B------:R-:W-:Y:S02]  /*4bd0*/  @P0 IMAD R4, R8, 0x20, R5 ;  /* 0x0000002008040824 */ /* 0x000fe400078e0205 */
[----:B------:R-:W-:-:S03]  /*4be0*/  @P0 VIADD R5, R5, 0x80 ;  /* 0x0000008005050836 */ /* 0x000fc60000000000 */
[----:B------:R-:W-:-:S05]  /*4bf0*/  @P0 LEA R4, R4, UR13, 0x1 ;  /* 0x0000000d04040c11 */ /* 0x000fca000f8e08ff */
[----:B------:R4:W-:Y:S04]  /*4c00*/  @P0 STS.U16 [R4+0x1180], RZ ;  /* 0x001180ff04000388 */ /* 0x0009e80000000400 */
[----:B------:R4:W-:Y:S04]  /*4c10*/  @P0 STS.U16 [R4+0x11c0], RZ ;  /* 0x0011c0ff04000388 */ /* 0x0009e80000000400 */
[----:B------:R4:W-:Y:S04]  /*4c20*/  @P0 STS.U16 [R4+0x1200], RZ ;  /* 0x001200ff04000388 */ /* 0x0009e80000000400 */
[----:B------:R4:W-:Y:S01]  /*4c30*/  @P0 STS.U16 [R4+0x1240], RZ ;  /* 0x001240ff04000388 */ /* 0x0009e20000000400 */
[----:B------:R-:W-:Y:S05]  /*4c40*/  @!P1 BRA `(.L_x_82) ;  /* 0x0000000000209947 */ /* 0x000fea0003800000 */
[----:B----4-:R-:W-:Y:S01]  /*4c50*/  IMAD R4, R8, 0x20, R5 ;  /* 0x0000002008047824 */ /* 0x010fe200078e0205 */
[----:B------:R-:W-:-:S04]  /*4c60*/  ISETP.NE.AND P0, PT, R17, 0x1, PT ;  /* 0x000000011100780c */ /* 0x000fc80003f05270 */
[----:B------:R-:W-:-:S05]  /*4c70*/  LEA R4, R4, UR13, 0x1 ;  /* 0x0000000d04047c11 */ /* 0x000fca000f8e08ff */
[----:B------:R0:W-:Y:S04]  /*4c80*/  STS.U16 [R4+0x1180], RZ ;  /* 0x001180ff04007388 */ /* 0x0001e80000000400 */
[----:B------:R-:W-:Y:S05]  /*4c90*/  @!P0 BRA `(.L_x_82) ;  /* 0x00000000000c8947 */ /* 0x000fea0003800000 */
[----:B------:R-:W-:Y:S01]  /*4ca0*/  ISETP.NE.AND P0, PT, R17, 0x2, PT ;  /* 0x000000021100780c */ /* 0x000fe20003f05270 */
[----:B------:R1:W-:-:S12]  /*4cb0*/  STS.U16 [R4+0x11c0], RZ ;  /* 0x0011c0ff04007388 */ /* 0x0003d80000000400 */
[----:B------:R1:W-:Y:S02]  /*4cc0*/  @P0 STS.U16 [R4+0x1200], RZ ;  /* 0x001200ff04000388 */ /* 0x0003e40000000400 */
.L_x_82:
[----:B------:R-:W-:Y:S05]  /*4cd0*/  BSYNC.RECONVERGENT B0 ;  /* 0x0000000000007941 */ /* 0x000fea0003800200 */
.L_x_81:
[C---:B------:R-:W-:Y:S01]  /*4ce0*/  ISETP.GE.U32.AND P0, PT, R8.reuse, 0x1c, PT ;  /* 0x0000001c0800780c */ /* 0x040fe20003f06070 */
[----:B------:R-:W-:-:S12]  /*4cf0*/  VIADD R8, R8, 0x4 ;  /* 0x0000000408087836 */ /* 0x000fd80000000000 */
[----:B------:R-:W-:Y:S05]  /*4d00*/  @!P0 BRA `(.L_x_93) ;  /* 0xfffffff8000c8947 */ /* 0x000fea000383ffff */
[----:B------:R-:W-:Y:S05]  /*4d10*/  BSYNC.RECONVERGENT B1 ;  /* 0x0000000000017941 */ /* 0x000fea0003800200 */
.L_x_80:
[----:B------:R-:W-:Y:S01]  /*4d20*/  BAR.SYNC.DEFER_BLOCKING 0x0 ;  /* 0x0000000000007b1d */ /* 0x000fe20000010000 */
[----:B01--4-:R-:W-:-:S05]  /*4d30*/  IMAD.MOV.U32 R4, RZ, RZ, R30 ;  /* 0x000000ffff047224 */ /* 0x013fca00078e001e */
[----:B------:R-:W-:Y:S02]  /*4d40*/  BSSY.RECONVERGENT B0, `(.L_x_94) ;  /* 0x0000050000007945 */ /* 0x000fe40003800200 */
.L_x_102:
[----:B0-----:R-:W0:Y:S01]  /*4d50*/  LDC R6, c[0x0][0x3a8] ;  /* 0x0000ea00ff067b82 */ /* 0x001e220000000800 */
[----:B------:R-:W-:Y:S01]  /*4d60*/  BSSY.RECONVERGENT B1, `(.L_x_95) ;  /* 0x000004a000017945 */ /* 0x000fe20003800200 */
[----:B0-----:R-:W-:-:S13]  /*4d70*/  ISETP.GE.AND P0, PT, R31, R6, PT ;  /* 0x000000061f00720c */ /* 0x001fda0003f06270 */
[----:B-12-4-:R-:W-:Y:S05]  /*4d80*/  @P0 BRA `(.L_x_96) ;  /* 0x00000004001c0947 */ /* 0x016fea0003800000 */
[C---:B------:R-:W-:Y:S01]  /*4d90*/  ISETP.GE.U32.AND P0, PT, R29.reuse, 0x1e0, PT ;  /* 0x000001e01d00780c */ /* 0x040fe20003f06070 */
[----:B------:R-:W-:Y:S01]  /*4da0*/  BSSY.RECONVERGENT B2, `(.L_x_97) ;  /* 0x000001e000027945 */ /* 0x000fe20003800200 */
[----:B------:R-:W-:Y:S01]  /*4db0*/  LEA.HI R8, R29, 0x1, RZ, 0x1b ;  /* 0x000000011d087811 */ /* 0x000fe200078fd8ff */
[----:B------:R-:W-:-:S03]  /*4dc0*/  IMAD.MOV.U32 R5, RZ, RZ, R31 ;  /* 0x000000ffff057224 */ /* 0x000fc600078e001f */
[----:B--2---:R-:W-:-:S04]  /*4dd0*/  LOP3.LUT R10, R8, 0xf, RZ, 0xc0, !PT ;  /* 0x0000000f080a7812 */ /* 0x004fc800078ec0ff */
[----:B------:R-:W-:-:S03]  /*4de0*/  ISETP.NE.AND P1, PT, R10, RZ, PT ;  /* 0x000000ff0a00720c */ /* 0x000fc60003f25270 */
[----:B------:R-:W-:Y:S10]  /*4df0*/  @!P0 BRA `(.L_x_98) ;  /* 0x0000000000608947 */ /* 0x000ff40003800000 */
[----:B------:R-:W-:Y:S02]  /*4e00*/  IMAD.MOV.U32 R7, RZ, RZ, RZ ;  /* 0x000000ffff077224 */ /* 0x000fe400078e00ff */
[----:B------:R-:W-:-:S07]  /*4e10*/  IMAD.MOV.U32 R5, RZ, RZ, R31 ;  /* 0x000000ffff057224 */ /* 0x000fce00078e001f */
.L_x_99:
[----:B0-----:R-:W-:Y:S02]  /*4e20*/  IMAD R9, R4, R6, R5 ;  /* 0x0000000604097224 */ /* 0x001fe400078e0205 */
[----:B------:R-:W-:Y:S02]  /*4e30*/  VIADD R7, R7, 0x10 ;  /* 0x0000001007077836 */ /* 0x000fe40000000000 */
[----:B------:R-:W-:Y:S02]  /*4e40*/  IMAD R9, R9, 0x4, R24 ;  /* 0x0000000409097824 */ /* 0x000fe400078e0218 */
[----:B------:R-:W-:Y:S01]  /*4e50*/  VIADD R5, R5, 0x200 ;  /* 0x0000020005057836 */ /* 0x000fe20000000000 */
[----:B------:R-:W-:Y:S02]  /*4e60*/  ISETP.NE.AND P0, PT, R7, R28, PT ;  /* 0x0000001c0700720c */ /* 0x000fe40003f05270 */
        /* <DEDUP_REMOVED lines=17> */
.L_x_98:
[----:B------:R-:W-:Y:S05]  /*4f80*/  BSYNC.RECONVERGENT B2 ;  /* 0x0000000000027941 */ /* 0x000fea0003800200 */
.L_x_97:
[----:B------:R-:W-:Y:S05]  /*4f90*/  @!P1 BRA `(.L_x_96) ;  /* 0x0000000000989947 */ /* 0x000fea0003800000 */
[----:B------:R-:W-:Y:S01]  /*4fa0*/  VIADD R7, R10, 0xffffffff ;  /* 0xffffffff0a077836 */ /* 0x000fe20000000000 */
[----:B------:R-:W-:Y:S01]  /*4fb0*/  LOP3.LUT R8, R8, 0x7, RZ, 0xc0, !PT ;  /* 0x0000000708087812 */ /* 0x000fe200078ec0ff */
[----:B------:R-:W-:Y:S03]  /*4fc0*/  BSSY.RECONVERGENT B2, `(.L_x_100) ;  /* 0x000000f000027945 */ /* 0x000fe60003800200 */
[----:B------:R-:W-:Y:S02]  /*4fd0*/  ISETP.GE.U32.AND P0, PT, R7, 0x7, PT ;  /* 0x000000070700780c */ /* 0x000fe40003f06070 */
[----:B------:R-:W-:-:S11]  /*4fe0*/  ISETP.NE.AND P1, PT, R8, RZ, PT ;  /* 0x000000ff0800720c */ /* 0x000fd60003f25270 */
[----:B------:R-:W-:Y:S05]  /*4ff0*/  @!P0 BRA `(.L_x_101) ;  /* 0x00000000002c8947 */ /* 0x000fea0003800000 */
[----:B------:R-:W-:Y:S02]  /*5000*/  IMAD R7, R4, R6, R5 ;  /* 0x0000000604077224 */ /* 0x000fe400078e0205 */
[----:B------:R-:W-:Y:S02]  /*5010*/  VIADD R5, R5, 0x100 ;  /* 0x0000010005057836 */ /* 0x000fe40000000000 */
[----:B------:R-:W-:-:S05]  /*5020*/  IMAD R7, R7, 0x4, R24 ;  /* 0x0000000407077824 */ /* 0x000fca00078e0218 */
        /* <DEDUP_REMOVED lines=8> */
.L_x_101:
[----:B------:R-:W-:Y:S05]  /*50b0*/  BSYNC.RECONVERGENT B2 ;  /* 0x0000000000027941 */ /* 0x000fea0003800200 */
.L_x_100:
[----:B------:R-:W-:Y:S05]  /*50c0*/  @!P1 BRA `(.L_x_96) ;  /* 0x00000000004c9947 */ /* 0x000fea0003800000 */
[----:B-1----:R-:W-:Y:S01]  /*50d0*/  VIADD R7, R8, 0xffffffff ;  /* 0xffffffff08077836 */ /* 0x002fe20000000000 */
[----:B------:R-:W-:-:S04]  /*50e0*/  ISETP.NE.AND P1, PT, R27, RZ, PT ;  /* 0x000000ff1b00720c */ /* 0x000fc80003f25270 */
[----:B------:R-:W-:-:S13]  /*50f0*/  ISETP.GE.U32.AND P0, PT, R7, 0x3, PT ;  /* 0x000000030700780c */ /* 0x000fda0003f06070 */
[----:B------:R-:W-:Y:S02]  /*5100*/  @P0 IMAD R7, R4, R6, R5 ;  /* 0x0000000604070224 */ /* 0x000fe400078e0205 */
[----:B------:R-:W-:Y:S02]  /*5110*/  @P0 VIADD R5, R5, 0x80 ;  /* 0x0000008005050836 */ /* 0x000fe40000000000 */
[----:B------:R-:W-:-:S05]  /*5120*/  @P0 IMAD R7, R7, 0x4, R24 ;  /* 0x0000000407070824 */ /* 0x000fca00078e0218 */
[----:B------:R4:W-:Y:S04]  /*5130*/  @P0 STS [R7+0x1980], RZ ;  /* 0x001980ff07000388 */ /* 0x0009e80000000800 */
[----:B------:R4:W-:Y:S04]  /*5140*/  @P0 STS [R7+0x1a00], RZ ;  /* 0x001a00ff07000388 */ /* 0x0009e80000000800 */
[----:B------:R4:W-:Y:S04]  /*5150*/  @P0 STS [R7+0x1a80], RZ ;  /* 0x001a80ff07000388 */ /* 0x0009e80000000800 */
[----:B------:R4:W-:Y:S01]  /*5160*/  @P0 STS [R7+0x1b00], RZ ;  /* 0x001b00ff07000388 */ /* 0x0009e20000000800 */
[----:B------:R-:W-:Y:S05]  /*5170*/  @!P1 BRA `(.L_x_96) ;  /* 0x0000000000209947 */ /* 0x000fea0003800000 */
[----:B------:R-:W-:Y:S01]  /*5180*/  IMAD R5, R4, R6, R5 ;  /* 0x0000000604057224 */ /* 0x000fe200078e0205 */
[----:B------:R-:W-:-:S03]  /*5190*/  ISETP.NE.AND P0, PT, R27, 0x1, PT ;  /* 0x000000011b00780c */ /* 0x000fc60003f05270 */
[----:B------:R-:W-:-:S05]  /*51a0*/  IMAD R5, R5, 0x4, R24 ;  /* 0x0000000405057824 */ /* 0x000fca00078e0218 */
[----:B------:R1:W-:Y:S05]  /*51b0*/  STS [R5+0x1980], RZ ;  /* 0x001980ff05007388 */ /* 0x0003ea0000000800 */
[----:B------:R-:W-:Y:S05]  /*51c0*/  @!P0 BRA `(.L_x_96) ;  /* 0x00000000000c8947 */ /* 0x000fea0003800000 */
[----:B------:R-:W-:Y:S01]  /*51d0*/  ISETP.NE.AND P0, PT, R27, 0x2, PT ;  /* 0x000000021b00780c */ /* 0x000fe20003f05270 */
[----:B------:R2:W-:-:S12]  /*51e0*/  STS [R5+0x1a00], RZ ;  /* 0x001a00ff05007388 */ /* 0x0005d80000000800 */
[----:B------:R2:W-:Y:S02]  /*51f0*/  @P0 STS [R5+0x1a80], RZ ;  /* 0x001a80ff05000388 */ /* 0x0005e40000000800 */
.L_x_96:
[----:B------:R-:W-:Y:S05]  /*5200*/  BSYNC.RECONVERGENT B1 ;  /* 0x0000000000017941 */ /* 0x000fea0003800200 */
.L_x_95:
[C---:B------:R-:W-:Y:S01]  /*5210*/  ISETP.GE.U32.AND P0, PT, R4.reuse, 0x1c, PT ;  /* 0x0000001c0400780c */ /* 0x040fe20003f06070 */
[----:B------:R-:W-:-:S12]  /*5220*/  VIADD R4, R4, 0x4 ;  /* 0x0000000404047836 */ /* 0x000fd80000000000 */
[----:B------:R-:W-:Y:S05]  /*5230*/  @!P0 BRA `(.L_x_102) ;  /* 0xfffffff800c48947 */ /* 0x000fea000383ffff */
[----:B------:R-:W-:Y:S05]  /*5240*/  BSYNC.RECONVERGENT B0 ;  /* 0x0000000000007941 */ /* 0x000fea0003800200 */
.L_x_94:
[----:B------:R-:W-:Y:S01]  /*5250*/  BAR.SYNC.DEFER_BLOCKING 0x0 ;  /* 0x0000000000007b1d */ /* 0x000fe20000010000 */
[----:B------:R-:W-:Y:S01]  /*5260*/  ISETP.GE.AND P0, PT, R6, 0x10, PT ;  /* 0x000000100600780c */ /* 0x000fe20003f06270 */
[----:B-12---:R-:W-:-:S12]  /*5270*/  IMAD.MOV.U32 R5, RZ, RZ, R30 ;  /* 0x000000ffff057224 */ /* 0x006fd800078e001e */
[----:B------:R-:W-:Y:S05]  /*5280*/  @!P0 BRA `(.L_x_103) ;  /* 0x0000000000f88947 */ /* 0x000fea0003800000 */
[----:B------:R-:W1:Y:S01]  /*5290*/  S2R R32, SR_TID.X ;  /* 0x0000000000207919 */ /* 0x000e620000002100 */
[----:B------:R-:W2:Y:S01]  /*52a0*/  LDCU UR15, c[0x0][0x3a8] ;  /* 0x00007500ff0f77ac */ /* 0x000ea20008000800 */
[----:B------:R-:W-:Y:S01]  /*52b0*/  UMOV UR6, URZ ;  /* 0x000000ff00067c82 */ /* 0x000fe20008000000 */
[----:B-12---:R-:W-:-:S13]  /*52c0*/  ISETP.GT.U32.AND P0, PT, R32, 0x7f, PT ;  /* 0x0000007f2000780c */ /* 0x006fda0003f04070 */
.L_x_105:
[----:B-1----:R-:W-:Y:S05]  /*52d0*/  @P0 BRA `(.L_x_104) ;  /* 0x0000000000c40947 */ /* 0x002fea0003800000 */
[----:B------:R-:W1:Y:S01]  /*52e0*/  LDC R34, c[0x0][0x3a8] ;  /* 0x0000ea00ff227b82 */ /* 0x000e620000000800 */
[----:B------:R-:W-:-:S04]  /*52f0*/  LEA R5, R3, UR6, 0x4 ;  /* 0x0000000603057c11 */ /* 0x000fc8000f8e20ff */
[----:B-1----:R-:W-:-:S13]  /*5300*/  ISETP.GE.AND P1, PT, R5, R34, PT ;  /* 0x000000220500720c */ /* 0x002fda0003f26270 */
[----:B------:R-:W-:Y:S05]  /*5310*/  @P1 BRA `(.L_x_104) ;  /* 0x0000000000b41947 */ /* 0x000fea0003800000 */
[----:B------:R-:W1:Y:S01]  /*5320*/  S2R R33, SR_LANEID ;  /* 0x0000000000217919 */ /* 0x000e620000000000 */
[----:B------:R-:W-:Y:S01]  /*5330*/  IMAD.SHL.U32 R4, R32, 0x10, RZ ;  /* 0x0000001020047824 */ /* 0x000fe200078e00ff */
[----:B------:R-:W-:Y:S05]  /*5340*/  WARPSYNC.ALL ;  /* 0x0000000000007948 */ /* 0x000fea0003800000 */
[----:B------:R-:W-:Y:S01]  /*5350*/  LOP3.LUT R4, R4, 0x400, RZ, 0xc0, !PT ;  /* 0x0000040004047812 */ /* 0x000fe200078ec0ff */
[----:B------:R-:W-:-:S04]  /*5360*/  IMAD.IADD R13, R3, 0x1, R34 ;  /* 0x00000001030d7824 */ /* 0x000fc800078e0222 */
[----:B------:R-:W-:Y:S01]  /*5370*/  VIADD R12, R4, UR13 ;  /* 0x0000000d040c7c36 */ /* 0x000fe20008000000 */
[----:B------:R-:W-:Y:S02]  /*5380*/  LEA R4, R5, UR12, 0x1 ;  /* 0x0000000c05047c11 */ /* 0x000fe4000f8e08ff */
[----:B------:R-:W-:Y:S01]  /*5390*/  LEA R13, R13, UR6, 0x4 ;  /* 0x000000060d0d7c11 */ /* 0x000fe2000f8e20ff */
[C---:B------:R-:W-:Y:S02]  /*53a0*/  VIADD R5, R12.reuse, 0x1180 ;  /* 0x000011800c057836 */ /* 0x040fe40000000000 */
[----:B------:R-:W-:Y:S01]  /*53b0*/  VIADD R12, R12, 0x11a0 ;  /* 0x000011a00c0c7836 */ /* 0x000fe20000000000 */
[----:B------:R-:W-:Y:S02]  /*53c0*/  LEA R13, R13, UR12, 0x1 ;  /* 0x0000000c0d0d7c11 */ /* 0x000fe4000f8e08ff */
[----:B-1----:R-:W-:Y:S02]  /*53d0*/  SHF.R.U32.HI R6, RZ, 0x3, R33 ;  /* 0x00000003ff067819 */ /* 0x002fe40000011621 */
[----:B----4-:R-:W-:-:S02]  /*53e0*/  LOP3.LUT R7, R33, 0x7, RZ, 0xc0, !PT ;  /* 0x0000000721077812 */ /* 0x010fc400078ec0ff */
[----:B------:R-:W-:Y:S01]  /*53f0*/  SHF.R.U32.HI R8, RZ, 0x4, R33 ;  /* 0x00000004ff087819 */ /* 0x000fe20000011621 */
[----:B------:R-:W-:-:S04]  /*5400*/  IMAD.SHL.U32 R6, R6, 0x8, RZ ;  /* 0x0000000806067824 */ /* 0x000fc800078e00ff */
[----:B0-----:R-:W-:Y:S01]  /*5410*/  IMAD.SHL.U32 R9, R8, 0x8, RZ ;  /* 0x0000000808097824 */ /* 0x001fe200078e00ff */
[----:B------:R-:W-:-:S05]  /*5420*/  LOP3.LUT R6, R6, 0x8, R7, 0xe2, !PT ;  /* 0x0000000806067812 */ /* 0x000fca00078ee207 */
[C-C-:B---3--:R-:W-:Y:S02]  /*5430*/  IMAD R14, R6.reuse, 0x20, R9.reuse ;  /* 0x00000020060e7824 */ /* 0x148fe400078e0209 */
[----:B------:R-:W-:Y:S02]  /*5440*/  IMAD R16, R6, R34, R9 ;  /* 0x0000002206107224 */ /* 0x000fe400078e0209 */
[----:B------:R-:W-:Y:S02]  /*5450*/  IMAD.U32 R5, R14, 0x2, R5 ;  /* 0x000000020e057824 */ /* 0x000fe400078e0005 */
[----:B------:R-:W-:Y:S02]  /*5460*/  IMAD.U32 R8, R16, 0x2, R4 ;  /* 0x0000000210087824 */ /* 0x000fe400078e0004 */
[----:B------:R-:W-:Y:S02]  /*5470*/  IMAD.U32 R12, R14, 0x2, R12 ;  /* 0x000000020e0c7824 */ /* 0x000fe400078e000c */
[----:B------:R-:W-:Y:S01]  /*5480*/  LDSM.16.M88.4 R4, [R5] ;  /* 0x000000000504783b */ /* 0x000fe20000000200 */
[----:B------:R-:W-:-:S03]  /*5490*/  IMAD.U32 R16, R16, 0x2, R13 ;  /* 0x0000000210107824 */ /* 0x000fc600078e000d */
[----:B------:R-:W0:Y:S04]  /*54a0*/  LDSM.16.MT88.4 R8, [R8] ;  /* 0x000000000808783b */ /* 0x000e280000004200 */
[----:B------:R-:W-:Y:S04]  /*54b0*/  LDSM.16.M88.4 R12, [R12] ;  /* 0x000000000c0c783b */ /* 0x000fe80000000200 */
[----:B------:R-:W1:Y:S01]  /*54c0*/  LDSM.16.MT88.4 R16, [R16] ;  /* 0x000000001010783b */ /* 0x000e620000004200 */
[----:B0-----:R-:W-:Y:S01]  /*54d0*/  HMMA.16816.F32 R20, R4, R8, RZ ;  /* 0x000000080414723c */ /* 0x001fe200000018ff */
[----:B------:R-:W-:-:S02]  /*54e0*/  LEA R9, R3, UR6, 0x4 ;  /* 0x0000000603097c11 */ /* 0x000fc4000f8e20ff */
[----:B------:R-:W-:-:S03]  /*54f0*/  LOP3.LUT R8, R33, 0x3, RZ, 0xc0, !PT ;  /* 0x0000000321087812 */ /* 0x000fc600078ec0ff */
[----:B------:R-:W-:Y:S01]  /*5500*/  IMAD R9, R2, R34, R9 ;  /* 0x0000002202097224 */ /* 0x000fe200078e0209 */
[----:B------:R-:W-:Y:S01]  /*5510*/  SHF.R.U32.HI R34, RZ, 0x1, R34 ;  /* 0x00000001ff227819 */ /* 0x000fe20000011622 */
[----:B------:R-:W-:Y:S01]  /*5520*/  HMMA.16816.F32 R4, R4, R10, RZ ;  /* 0x0000000a0404723c */ /* 0x000fe200000018ff */
[----:B------:R-:W-:Y:S01]  /*5530*/  SHF.R.U32.HI R11, RZ, 0x2, R33 ;  /* 0x00000002ff0b7819 */ /* 0x000fe20000011621 */
[----:B------:R-:W-:-:S04]  /*5540*/  IMAD R9, R9, 0x4, R24 ;  /* 0x0000000409097824 */ /* 0x000fc800078e0218 */
[----:B------:R-:W-:Y:S02]  /*5550*/  IMAD R8, R11, R34, R8 ;  /* 0x000000220b087224 */ /* 0x000fe400078e0208 */
[----:B------:R-:W-:-:S04]  /*5560*/  VIADD R9, R9, 0x1980 ;  /* 0x0000198009097836 */ /* 0x000fc80000000000 */
[----:B-1----:R-:W-:Y:S01]  /*5570*/  HMMA.16816.F32 R20, R12, R16, R20 ;  /* 0x000000100c14723c */ /* 0x002fe20000001814 */
[----:B------:R-:W-:-:S04]  /*5580*/  IMAD.U32 R9, R8, 0x8, R9 ;  /* 0x0000000808097824 */ /* 0x000fc800078e0009 */
[----:B------:R-:W-:-:S03]  /*5590*/  IMAD R34, R34, 0x40, R9 ;  /* 0x0000004022227824 */ /* 0x000fc600078e0209 */
[----:B------:R-:W-:Y:S11]  /*55a0*/  HMMA.16816.F32 R4, R12, R18, R4 ;  /* 0x000000120c04723c */ /* 0x000ff60000001804 */
[----:B------:R1:W-:Y:S04]  /*55b0*/  STS.64 [R9], R20 ;  /* 0x0000001409007388 */ /* 0x0003e80000000a00 */
[----:B------:R1:W-:Y:S04]  /*55c0*/  STS.64 [R34], R22 ;  /* 0x0000001622007388 */ /* 0x0003e80000000a00 */
[----:B------:R1:W-:Y:S04]  /*55d0*/  STS.64 [R9+0x20], R4 ;  /* 0x0000200409007388 */ /* 0x0003e80000000a00 */
[----:B------:R1:W-:Y:S02]  /*55e0*/  STS.64 [R34+0x20], R6 ;  /* 0x0000200622007388 */ /* 0x0003e40000000a00 */
.L_x_104:
[----:B------:R-:W-:Y:S05]  /*55f0*/  WARPSYNC.ALL ;  /* 0x0000000000007948 */ /* 0x000fea0003800000 */
[----:B------:R-:W-:Y:S01]  /*5600*/  UIADD3 UR6, UPT, UPT, UR6, 0x20, URZ ;  /* 0x0000002006067890 */ /* 0x000fe2000fffe0ff */
[----:B------:R-:W-:Y:S03]  /*5610*/  BAR.SYNC.DEFER_BLOCKING 0x0 ;  /* 0x0000000000007b1d */ /* 0x000fe60000010000 */
[----:B------:R-:W-:-:S04]  /*5620*/  UIADD3 UR8, UPT, UPT, -UR6, UR15, URZ ;  /* 0x0000000f06087290 */ /* 0x000fc8000fffe1ff */
[----:B------:R-:W-:-:S04]  /*5630*/  UISETP.GE.AND UP0, UPT, UR8, 0x10, UPT ;  /* 0x000000100800788c */ /* 0x000fc8000bf06270 */
[----:B------:R-:W-:-:S09]  /*5640*/  UISETP.GE.OR UP0, UPT, UR6, UR15, !UP0 ;  /* 0x0000000f0600728c */ /* 0x000fd2000c706670 */
[----:B------:R-:W-:Y:S05]  /*5650*/  BRA.U !UP0, `(.L_x_105) ;  /* 0xfffffffd081c7547 */ /* 0x000fea000b83ffff */
[----:B-1----:R-:W-:-:S07]  /*5660*/  IMAD.MOV.U32 R5, RZ, RZ, R30 ;  /* 0x000000ffff057224 */ /* 0x002fce00078e001e */
.L_x_103:
[----:B------:R-:W-:Y:S01]  /*5670*/  BSSY.RECONVERGENT B0, `(.L_x_106) ;  /* 0x000003c000007945 */ /* 0x000fe20003800200 */
.L_x_112:
[----:B-1----:R-:W1:Y:S01]  /*5680*/  LDCU UR6, c[0x0][0x3a8] ;  /* 0x00007500ff0677ac */ /* 0x002e620008000800 */
[----:B------:R-:W-:Y:S01]  /*5690*/  BSSY.RECONVERGENT B1, `(.L_x_107) ;  /* 0x0000036000017945 */ /* 0x000fe20003800200 */
[----:B-1----:R-:W-:-:S05]  /*56a0*/  IMAD.U32 R4, RZ, RZ, UR6 ;  /* 0x00000006ff047e24 */ /* 0x002fca000f8e00ff */
[----:B------:R-:W-:-:S13]  /*56b0*/  ISETP.GE.AND P0, PT, R31, R4, PT ;  /* 0x000000041f00720c */ /* 0x000fda0003f06270 */
[----:B0-2---:R-:W-:Y:S05]  /*56c0*/  @P0 BRA `(.L_x_108) ;  /* 0x0000000000c80947 */ /* 0x005fea0003800000 */
[----:B------:R-:W-:Y:S01]  /*56d0*/  ISETP.NE.AND P0, PT, R27, RZ, PT ;  /* 0x000000ff1b00720c */ /* 0x000fe20003f05270 */
[----:B------:R-:W-:Y:S01]  /*56e0*/  BSSY.RECONVERGENT B2, `(.L_x_109) ;  /* 0x0000019000027945 */ /* 0x000fe20003800200 */
[----:B------:R-:W-:Y:S01]  /*56f0*/  ISETP.GE.U32.AND P1, PT, R29, 0x60, PT ;  /* 0x000000601d00780c */ /* 0x000fe20003f26070 */
[----:B----4-:R-:W-:-:S10]  /*5700*/  IMAD.MOV.U32 R7, RZ, RZ, R31 ;  /* 0x000000ffff077224 */ /* 0x010fd400078e001f */
[----:B------:R-:W-:Y:S05]  /*5710*/  @!P0 BRA `(.L_x_110) ;  /* 0x0000000000548947 */ /* 0x000fea0003800000 */
[----:B------:R-:W-:Y:S01]  /*5720*/  IMAD R7, R5, R4, R31 ;  /* 0x0000000405077224 */ /* 0x000fe200078e021f */
[----:B------:R-:W-:-:S03]  /*5730*/  ISETP.NE.AND P0, PT, R27, 0x1, PT ;  /* 0x000000011b00780c */ /* 0x000fc60003f05270 */
[C---:B0-----:R-:W-:Y:S01]  /*5740*/  IMAD R9, R7.reuse, 0x4, R24 ;  /* 0x0000000407097824 */ /* 0x041fe200078e0218 */
[----:B------:R-:W-:-:S04]  /*5750*/  LEA R11, R7, UR13, 0x2 ;  /* 0x0000000d070b7c11 */ /* 0x000fc8000f8e10ff */
[----:B------:R-:W-:Y:S04]  /*5760*/  LDS R6, [R9+0x1980] ;  /* 0x0019800009067984 */ /* 0x000fe80000000800 */
[----:B------:R-:W0:Y:S02]  /*5770*/  LDS R7, [R11+0x1980] ;  /* 0x001980000b077984 */ /* 0x000e240000000800 */
[----:B0-----:R-:W-:Y:S01]  /*5780*/  FADD R6, R6, R7 ;  /* 0x0000000706067221 */ /* 0x001fe20000000000 */
[----:B------:R-:W-:-:S04]  /*5790*/  LOP3.LUT R7, R31, 0x20, RZ, 0xfc, !PT ;  /* 0x000000201f077812 */ /* 0x000fc800078efcff */
[----:B------:R1:W-:Y:S01]  /*57a0*/  STS [R11+0x1980], R6 ;  /* 0x001980060b007388 */ /* 0x0003e20000000800 */
[----:B------:R-:W-:Y:S05]  /*57b0*/  @!P0 BRA `(.L_x_110) ;  /* 0x00000000002c8947 */ /* 0x000fea0003800000 */
[----:B-1----:R-:W-:Y:S01]  /*57c0*/  LDS R6, [R9+0x1a00] ;  /* 0x001a000009067984 */ /* 0x002fe20000000800 */
[----:B------:R-:W-:-:S03]  /*57d0*/  ISETP.NE.AND P0, PT, R27, 0x2, PT ;  /* 0x000000021b00780c */ /* 0x000fc60003f05270 */
[----:B------:R-:W0:Y:S10]  /*57e0*/  LDS R7, [R11+0x1a00] ;  /* 0x001a00000b077984 */ /* 0x000e340000000800 */
[----:B------:R-:W-:Y:S01]  /*57f0*/  @P0 LDS R8, [R11+0x1a80] ;  /* 0x001a80000b080984 */ /* 0x000fe20000000800 */
[----:B0-----:R-:W-:-:S05]  /*5800*/  FADD R6, R6, R7 ;  /* 0x0000000706067221 */ /* 0x001fca0000000000 */
[----:B------:R-:W-:Y:S04]  /*5810*/  STS [R11+0x1a00], R6 ;  /* 0x001a00060b007388 */ /* 0x000fe80000000800 */
[----:B------:R-:W0:Y:S02]  /*5820*/  @P0 LDS R7, [R9+0x1a80] ;  /* 0x001a800009070984 */ /* 0x000e240000000800 */
[----:B0-----:R-:W-:Y:S01]  /*5830*/  @P0 FADD R8, R7, R8 ;  /* 0x0000000807080221 */ /* 0x001fe20000000000 */
[----:B------:R-:W-:Y:S02]  /*5840*/  IMAD.MOV.U32 R7, RZ, RZ, R26 ;  /* 0x000000ffff077224 */ /* 0x000fe400078e001a */
[----:B------:R-:W-:Y:S02]  /*5850*/  @P0 IMAD.MOV.U32 R7, RZ, RZ, R25 ;  /* 0x000000ffff070224 */ /* 0x000fe400078e0019 */
[----:B------:R2:W-:Y:S05]  /*5860*/  @P0 STS [R11+0x1a80], R8 ;  /* 0x001a80080b000388 */ /* 0x0005ea0000000800 */
.L_x_110:
[----:B------:R-:W-:Y:S05]  /*5870*/  BSYNC.RECONVERGENT B2 ;  /* 0x0000000000027941 */ /* 0x000fea0003800200 */
.L_x_109:
[----:B------:R-:W-:Y:S05]  /*5880*/  @!P1 BRA `(.L_x_108) ;  /* 0x0000000000589947 */ /* 0x000fea0003800000 */
.L_x_111:
[-C--:B0-----:R-:W-:Y:S02]  /*5890*/  IMAD R9, R5, R4.reuse, R7 ;  /* 0x0000000405097224 */ /* 0x081fe400078e0207 */
[----:B------:R-:W-:Y:S02]  /*58a0*/  VIADD R7, R7, 0x80 ;  /* 0x0000008007077836 */ /* 0x000fe40000000000 */
[C---:B-1----:R-:W-:Y:S01]  /*58b0*/  IMAD R6, R9.reuse, 0x4, R24 ;  /* 0x0000000409067824 */ /* 0x042fe200078e0218 */
[----:B------:R-:W-:Y:S02]  /*58c0*/  LEA R9, R9, UR13, 0x2 ;  /* 0x0000000d09097c11 */ /* 0x000fe4000f8e10ff */
[----:B------:R-:W-:Y:S02]  /*58d0*/  ISETP.GE.AND P0, PT, R7, R4, PT ;  /* 0x000000040700720c */ /* 0x000fe40003f06270 */
[----:B--2---:R-:W-:Y:S04]  /*58e0*/  LDS R8, [R6+0x1980] ;  /* 0x0019800006087984 */ /* 0x004fe80000000800 */
[----:B------:R-:W0:Y:S04]  /*58f0*/  LDS R11, [R9+0x1980] ;  /* 0x00198000090b7984 */ /* 0x000e280000000800 */
[----:B------:R-:W-:Y:S04]  /*5900*/  LDS R12, [R9+0x1a80] ;  /* 0x001a8000090c7984 */ /* 0x000fe80000000800 */
[----:B---3--:R-:W-:Y:S01]  /*5910*/  LDS R14, [R9+0x1b00] ;  /* 0x001b0000090e7984 */ /* 0x008fe20000000800 */
[----:B0-----:R-:W-:-:S03]  /*5920*/  FADD R8, R8, R11 ;  /* 0x0000000b08087221 */ /* 0x001fc60000000000 */
[----:B------:R-:W-:Y:S04]  /*5930*/  LDS R11, [R9+0x1a00] ;  /* 0x001a0000090b7984 */ /* 0x000fe80000000800 */
[----:B------:R-:W-:Y:S04]  /*5940*/  STS [R9+0x1980], R8 ;  /* 0x0019800809007388 */ /* 0x000fe80000000800 */
[----:B------:R-:W0:Y:S02]  /*5950*/  LDS R10, [R6+0x1a00] ;  /* 0x001a0000060a7984 */ /* 0x000e240000000800 */
[----:B0-----:R-:W-:-:S05]  /*5960*/  FADD R10, R10, R11 ;  /* 0x0000000b0a0a7221 */ /* 0x001fca0000000000 */
[----:B------:R-:W-:Y:S04]  /*5970*/  STS [R9+0x1a00], R10 ;  /* 0x001a000a09007388 */ /* 0x000fe80000000800 */
[----:B------:R-:W0:Y:S02]  /*5980*/  LDS R11, [R6+0x1a80] ;  /* 0x001a8000060b7984 */ /* 0x000e240000000800 */
[----:B0-----:R-:W-:-:S05]  /*5990*/  FADD R12, R11, R12 ;  /* 0x0000000c0b0c7221 */ /* 0x001fca0000000000 */
[----:B------:R-:W-:Y:S04]  /*59a0*/  STS [R9+0x1a80], R12 ;  /* 0x001a800c09007388 */ /* 0x000fe80000000800 */
[----:B------:R-:W0:Y:S02]  /*59b0*/  LDS R11, [R6+0x1b00] ;  /* 0x001b0000060b7984 */ /* 0x000e240000000800 */
[----:B0-----:R-:W-:-:S05]  /*59c0*/  FADD R14, R11, R14 ;  /* 0x0000000e0b0e7221 */ /* 0x001fca0000000000 */
[----:B------:R0:W-:Y:S01]  /*59d0*/  STS [R9+0x1b00], R14 ;  /* 0x001b000e09007388 */ /* 0x0001e20000000800 */
[----:B------:R-:W-:Y:S05]  /*59e0*/  @!P0 BRA `(.L_x_111) ;  /* 0xfffffffc00a88947 */ /* 0x000fea000383ffff */
.L_x_108:
[----:B------:R-:W-:Y:S05]  /*59f0*/  BSYNC.RECONVERGENT B1 ;  /* 0x0000000000017941 */ /* 0x000fea0003800200 */
.L_x_107:
[C---:B------:R-:W-:Y:S01]  /*5a00*/  ISETP.GE.U32.AND P0, PT, R5.reuse, 0x1c, PT ;  /* 0x0000001c0500780c */ /* 0x040fe20003f06070 */
[----:B------:R-:W-:-:S12]  /*5a10*/  VIADD R5, R5, 0x4 ;  /* 0x0000000405057836 */ /* 0x000fd80000000000 */
[----:B------:R-:W-:Y:S05]  /*5a20*/  @!P0 BRA `(.L_x_112) ;  /* 0xfffffffc00148947 */ /* 0x000fea000383ffff */
[----:B------:R-:W-:Y:S05]  /*5a30*/  BSYNC.RECONVERGENT B0 ;  /* 0x0000000000007941 */ /* 0x000fea0003800200 */
.L_x_106:
[----:B------:R-:W-:Y:S01]  /*5a40*/  BAR.SYNC.DEFER_BLOCKING 0x0 ;  /* 0x0000000000007b1d */ /* 0x000fe20000010000 */
[----:B------:R-:W-:-:S05]  /*5a50*/  UIADD3 UR4, UPT, UPT, UR4, 0x1, URZ ;  /* 0x0000000104047890 */ /* 0x000fca000fffe0ff */
[----:B------:R-:W-:Y:S07]  /*5a60*/  BRA.U !UP1, `(.L_x_113) ;  /* 0xffffffc109347547 */ /* 0x000fee000b83ffff */
.L_x_30:
[----:B------:R-:W5:Y:S01]  /*5a70*/  S2R R3, SR_CgaCtaId ;  /* 0x0000000000037919 */ /* 0x000f620000008800 */
[----:B------:R-:W0:Y:S01]  /*5a80*/  LDCU.64 UR4, c[0x0][0x398] ;  /* 0x00007300ff0477ac */ /* 0x000e220008000a00 */
[----:B------:R-:W-:Y:S01]  /*5a90*/  MOV R0, 0x400 ;  /* 0x0000040000007802 */ /* 0x000fe20000000f00 */
[----:B0-----:R-:W-:-:S04]  /*5aa0*/  UIADD3 UR4, UP0, UPT, UR4, 0x100, URZ ;  /* 0x0000010004047890 */ /* 0x001fc8000ff1e0ff */
[----:B------:R-:W-:Y:S02]  /*5ab0*/  UIADD3.X UR5, UPT, UPT, URZ, UR5, URZ, UP0, !UPT ;  /* 0x00000005ff057290 */ /* 0x000fe400087fe4ff */
[----:B------:R-:W-:Y:S01]  /*5ac0*/  IMAD.U32 R2, RZ, RZ, UR4 ;  /* 0x00000004ff027e24 */ /* 0x000fe2000f8e00ff */
[----:B-----5:R-:W-:-:S05]  /*5ad0*/  LEA R3, R3, R0, 0x18 ;  /* 0x0000000003037211 */ /* 0x020fca00078ec0ff */
[----:B------:R-:W-:Y:S02]  /*5ae0*/  IMAD R0, R4, 0xc0, R3 ;  /* 0x000000c004007824 */ /* 0x000fe400078e0203 */
[----:B------:R-:W-:Y:S02]  /*5af0*/  IMAD.U32 R3, RZ, RZ, UR5 ;  /* 0x00000005ff037e24 */ /* 0x000fe4000f8e00ff */
[----:B------:R-:W-:-:S07]  /*5b00*/  VIADD R0, R0, 0x1b00 ;  /* 0x00001b0000007836 */ /* 0x000fce0000000000 */
.L_x_123:
[----:B0-----:R-:W0:Y:S01]  /*5b10*/  LDC R12, c[0x0][0x3a8] ;  /* 0x0000ea00ff0c7b82 */ /* 0x001e220000000800 */
[----:B------:R-:W5:Y:S01]  /*5b20*/  LDCU UR4, c[0x0][0x3a4] ;  /* 0x00007480ff0477ac */ /* 0x000f620008000800 */
[----:B-1----:R-:W-:Y:S01]  /*5b30*/  VIADD R4, R30, UR7 ;  /* 0x000000071e047c36 */ /* 0x002fe20008000000 */
[----:B------:R-:W-:Y:S01]  /*5b40*/  BSSY.RECONVERGENT B0, `(.L_x_114) ;  /* 0x000007e000007945 */ /* 0x000fe20003800200 */
[----:B0-----:R-:W-:-:S04]  /*5b50*/  ISETP.GE.AND P0, PT, R31, R12, PT ;  /* 0x0000000c1f00720c */ /* 0x001fc80003f06270 */
[----:B-----5:R-:W-:-:S13]  /*5b60*/  ISETP.GE.OR P0, PT, R4, UR4, P0 ;  /* 0x0000000404007c0c */ /* 0x020fda0008706670 */
[----:B------:R-:W-:Y:S05]  /*5b70*/  @P0 BRA `(.L_x_115) ;  /* 0x0000000400e80947 */ /* 0x000fea0003800000 */
[----:B------:R-:W0:Y:S01]  /*5b80*/  LDC R4, c[0x0][0x3a4] ;  /* 0x0000e900ff047b82 */ /* 0x000e220000000800 */
[----:B------:R-:W-:Y:S01]  /*5b90*/  ISETP.NE.AND P0, PT, R27, RZ, PT ;  /* 0x000000ff1b00720c */ /* 0x000fe20003f05270 */
[----:B------:R-:W-:Y:S01]  /*5ba0*/  IMAD.U32 R15, RZ, RZ, UR7 ;  /* 0x00000007ff0f7e24 */ /* 0x000fe2000f8e00ff */
[----:B------:R-:W-:Y:S01]  /*5bb0*/  BSSY.RECONVERGENT B1, `(.L_x_116) ;  /* 0x0000016000017945 */ /* 0x000fe20003800200 */
[----:B------:R-:W-:Y:S01]  /*5bc0*/  ISETP.GE.U32.AND P1, PT, R29, 0x60, PT ;  /* 0x000000601d00780c */ /* 0x000fe20003f26070 */
[----:B-1----:R-:W-:Y:S02]  /*5bd0*/  IMAD.MOV.U32 R13, RZ, RZ, R31 ;  /* 0x000000ffff0d7224 */ /* 0x002fe400078e001f */
[----:B0-----:R-:W-:-:S07]  /*5be0*/  IMAD R15, R4, UR14, R15 ;  /* 0x0000000e040f7c24 */ /* 0x001fce000f8e020f */
[----:B------:R-:W-:Y:S05]  /*5bf0*/  @!P0 BRA `(.L_x_117) ;  /* 0x0000000000448947 */ /* 0x000fea0003800000 */
[-C--:B----4-:R-:W-:Y:S01]  /*5c00*/  IMAD R7, R30, R12.reuse, R31 ;  /* 0x0000000c1e077224 */ /* 0x090fe200078e021f */
[----:B------:R-:W0:Y:S01]  /*5c10*/  LDC.64 R4, c[0x0][0x398] ;  /* 0x0000e600ff047b82 */ /* 0x000e220000000a00 */
[----:B------:R-:W-:Y:S02]  /*5c20*/  ISETP.NE.AND P0, PT, R27, 0x1, PT ;  /* 0x000000011b00780c */ /* 0x000fe40003f05270 */
[----:B------:R-:W-:Y:S02]  /*5c30*/  LOP3.LUT R13, R31, 0x20, RZ, 0xfc, !PT ;  /* 0x000000201f0d7812 */ /* 0x000fe400078efcff */
[----:B------:R-:W-:Y:S01]  /*5c40*/  LEA R6, R7, UR13, 0x2 ;  /* 0x0000000d07067c11 */ /* 0x000fe2000f8e10ff */
[----:B------:R-:W-:-:S04]  /*5c50*/  IMAD R7, R15, R12, R7 ;  /* 0x0000000c0f077224 */ /* 0x000fc800078e0207 */
[----:B------:R-:W1:Y:S01]  /*5c60*/  LDS R9, [R6+0x1980] ;  /* 0x0019800006097984 */ /* 0x000e620000000800 */
[----:B0-----:R-:W-:-:S05]  /*5c70*/  IMAD.WIDE R4, R7, 0x4, R4 ;  /* 0x0000000407047825 */ /* 0x001fca00078e0204 */
[----:B-1----:R0:W-:Y:S01]  /*5c80*/  STG.E desc[UR10][R4.64], R9 ;  /* 0x0000000904007986 */ /* 0x0021e2000c10190a */
[----:B------:R-:W-:Y:S05]  /*5c90*/  @!P0 BRA `(.L_x_117) ;  /* 0x00000000001c8947 */ /* 0x000fea0003800000 */
[----:B------:R-:W-:Y:S01]  /*5ca0*/  ISETP.NE.AND P0, PT, R27, 0x2, PT ;  /* 0x000000021b00780c */ /* 0x000fe20003f05270 */
[----:B------:R-:W1:Y:S01]  /*5cb0*/  LDS R7, [R6+0x1a00] ;  /* 0x001a000006077984 */ /* 0x000e620000000800 */
[----:B------:R-:W-:-:S11]  /*5cc0*/  IMAD.MOV.U32 R13, RZ, RZ, R26 ;  /* 0x000000ffff0d7224 */ /* 0x000fd600078e001a */
[----:B0-----:R-:W0:Y:S01]  /*5cd0*/  @P0 LDS R9, [R6+0x1a80] ;  /* 0x001a800006090984 */ /* 0x001e220000000800 */
[----:B------:R-:W-:-:S03]  /*5ce0*/  @P0 IMAD.MOV.U32 R13, RZ, RZ, R25 ;  /* 0x000000ffff0d0224 */ /* 0x000fc600078e0019 */
[----:B-1----:R1:W-:Y:S04]  /*5cf0*/  STG.E desc[UR10][R4.64+0x80], R7 ;  /* 0x0000800704007986 */ /* 0x0023e8000c10190a */
[----:B0-----:R1:W-:Y:S02]  /*5d00*/  @P0 STG.E desc[UR10][R4.64+0x100], R9 ;  /* 0x0001000904000986 */ /* 0x0013e4000c10190a */
.L_x_117:
[----:B------:R-:W-:Y:S05]  /*5d10*/  BSYNC.RECONVERGENT B1 ;  /* 0x0000000000017941 */ /* 0x000fea0003800200 */
.L_x_116:
[----:B------:R-:W-:Y:S05]  /*5d20*/  @!P1 BRA `(.L_x_115) ;  /* 0x00000004007c9947 */ /* 0x000fea0003800000 */
[--C-:B01----:R-:W-:Y:S01]  /*5d30*/  IMAD.IADD R4, R12, 0x1, -R13.reuse ;  /* 0x000000010c047824 */ /* 0x103fe200078e0a0d */
[----:B------:R-:W-:Y:S01]  /*5d40*/  BSSY.RECONVERGENT B1, `(.L_x_118) ;  /* 0x0000036000017945 */ /* 0x000fe20003800200 */
[----:B------:R-:W-:Y:S01]  /*5d50*/  IMAD.IADD R15, R15, 0x1, R30 ;  /* 0x000000010f0f7824 */ /* 0x000fe200078e021e */
[----:B------:R-:W-:Y:S01]  /*5d60*/  PLOP3.LUT P0, PT, PT, PT, PT, 0x80, 0x8 ;  /* 0x000000000008781c */ /* 0x000fe20003f0f070 */
[-CC-:B------:R-:W-:Y:S01]  /*5d70*/  IMAD R5, R30, R12.reuse, R13.reuse ;  /* 0x0000000c1e057224 */ /* 0x180fe200078e020d */
[----:B------:R-:W-:Y:S01]  /*5d80*/  ISETP.GT.AND P1, PT, R4, 0x180, PT ;  /* 0x000001800400780c */ /* 0x000fe20003f24270 */
[----:B------:R-:W-:Y:S02]  /*5d90*/  IMAD R15, R15, R12, R13 ;  /* 0x0000000c0f0f7224 */ /* 0x000fe400078e020d */
[----:B---3--:R-:W-:-:S10]  /*5da0*/  IMAD R14, R5, 0x4, R0 ;  /* 0x00000004050e7824 */ /* 0x008fd400078e0200 */
[----:B------:R-:W-:Y:S05]  /*5db0*/  @!P1 BRA `(.L_x_119) ;  /* 0x0000000000b89947 */ /* 0x000fea0003800000 */
[----:B------:R-:W-:Y:S01]  /*5dc0*/  PLOP3.LUT P0, PT, PT, PT, PT, 0x8, 0x80 ;  /* 0x000000000080781c */ /* 0x000fe20003f0e170 */
[----:B------:R-:W-:-:S12]  /*5dd0*/  VIADD R16, R12, 0xfffffe80 ;  /* 0xfffffe800c107836 */ /* 0x000fd80000000000 */
.L_x_120:
[----:B-12---:R-:W0:Y:S01]  /*5de0*/  LDS R11, [R14+-0x180] ;  /* 0xfffe80000e0b7984 */ /* 0x006e220000000800 */
[----:B------:R-:W-:-:S03]  /*5df0*/  IMAD.WIDE R8, R15, 0x4, R2 ;  /* 0x000000040f087825 */ /* 0x000fc600078e0202 */
[----:B------:R-:W1:Y:S01]  /*5e00*/  LDS R10, [R14+-0x100] ;  /* 0xffff00000e0a7984 */ /* 0x000e620000000800 */
[C---:B------:R-:W-:Y:S02]  /*5e10*/  VIADD R5, R15.reuse, 0x80 ;  /* 0x000000800f057836 */ /* 0x040fe40000000000 */
[C---:B----4-:R-:W-:Y:S01]  /*5e20*/  VIADD R7, R15.reuse, 0x100 ;  /* 0x000001000f077836 */ /* 0x050fe20000000000 */
[----:B------:R-:W2:Y:S01]  /*5e30*/  LDS R28, [R14+-0x80] ;  /* 0xffff80000e1c7984 */ /* 0x000ea20000000800 */
[----:B------:R-:W-:Y:S02]  /*5e40*/  VIADD R36, R15, 0x180 ;  /* 0x000001800f247836 */ /* 0x000fe40000000000 */
[--C-:B------:R-:W-:Y:S01]  /*5e50*/  IMAD.WIDE R4, R5, 0x4, R2.reuse ;  /* 0x0000000405047825 */ /* 0x100fe200078e0202 */
[----:B------:R-:W3:Y:S03]  /*5e60*/  LDS R32, [R14] ;  /* 0x000000000e207984 */ /* 0x000ee60000000800 */
[----:B------:R-:W-:Y:S01]  /*5e70*/  IMAD.WIDE R6, R7, 0x4, R2 ;  /* 0x0000000407067825 */ /* 0x000fe200078e0202 */
[----:B------:R-:W4:Y:S03]  /*5e80*/  LDS R34, [R14+0x80] ;  /* 0x000080000e227984 */ /* 0x000f260000000800 */
[----:B------:R-:W-:Y:S01]  /*5e90*/  VIADD R13, R13, 0x200 ;  /* 0x000002000d0d7836 */ /* 0x000fe20000000000 */
[----:B------:R-:W5:Y:S01]  /*5ea0*/  LDS R20, [R14+0x100] ;  /* 0x000100000e147984 */ /* 0x000f620000000800 */
[----:B------:R-:W-:-:S03]  /*5eb0*/  VIADD R15, R15, 0x200 ;  /* 0x000002000f0f7836 */ /* 0x000fc60000000000 */
[----:B------:R-:W5:Y:S01]  /*5ec0*/  LDS R24, [R14+0x180] ;  /* 0x000180000e187984 */ /* 0x000f620000000800 */
[----:B------:R-:W-:-:S03]  /*5ed0*/  ISETP.GE.AND P1, PT, R13, R16, PT ;  /* 0x000000100d00720c */ /* 0x000fc60003f26270 */
[----:B------:R-:W5:Y:S04]  /*5ee0*/  LDS R22, [R14+0x200] ;  /* 0x000200000e167984 */ /* 0x000f680000000800 */
[----:B------:R-:W5:Y:S04]  /*5ef0*/  LDS R19, [R14+0x280] ;  /* 0x000280000e137984 */ /* 0x000f680000000800 */
[----:B------:R-:W5:Y:S04]  /*5f00*/  LDS R18, [R14+0x300] ;  /* 0x000300000e127984 */ /* 0x000f680000000800 */
[----:B------:R-:W5:Y:S04]  /*5f10*/  LDS R37, [R14+0x380] ;  /* 0x000380000e257984 */ /* 0x000f680000000800 */
[----:B------:R-:W5:Y:S04]  /*5f20*/  LDS R35, [R14+0x400] ;  /* 0x000400000e237984 */ /* 0x000f680000000800 */
[----:B------:R-:W5:Y:S04]  /*5f30*/  LDS R33, [R14+0x480] ;  /* 0x000480000e217984 */ /* 0x000f680000000800 */
[----:B------:R-:W5:Y:S04]  /*5f40*/  LDS R23, [R14+0x500] ;  /* 0x000500000e177984 */ /* 0x000f680000000800 */
[----:B------:R-:W5:Y:S04]  /*5f50*/  LDS R21, [R14+0x580] ;  /* 0x000580000e157984 */ /* 0x000f680000000800 */
[----:B------:R2:W5:Y:S04]  /*5f60*/  LDS R17, [R14+0x600] ;  /* 0x000600000e117984 */ /* 0x0005680000000800 */
[----:B0-----:R-:W-:Y:S04]  /*5f70*/  STG.E desc[UR10][R8.64+-0x100], R11 ;  /* 0xffff000b08007986 */ /* 0x001fe8000c10190a */
[----:B-1----:R0:W-:Y:S01]  /*5f80*/  STG.E desc[UR10][R8.64+-0x80], R10 ;  /* 0xffff800a08007986 */ /* 0x0021e2000c10190a */
[----:B--2---:R-:W-:-:S03]  /*5f90*/  VIADD R14, R14, 0x800 ;  /* 0x000008000e0e7836 */ /* 0x004fc60000000000 */
[----:B------:R1:W-:Y:S04]  /*5fa0*/  STG.E desc[UR10][R8.64], R28 ;  /* 0x0000001c08007986 */ /* 0x0003e8000c10190a */
[----:B---3--:R1:W-:Y:S01]  /*5fb0*/  STG.E desc[UR10][R8.64+0x80], R32 ;  /* 0x0000802008007986 */ /* 0x0083e2000c10190a */
[----:B0-----:R-:W-:-:S03]  /*5fc0*/  IMAD.WIDE R10, R36, 0x4, R2 ;  /* 0x00000004240a7825 */ /* 0x001fc600078e0202 */
[----:B----4-:R1:W-:Y:S04]  /*5fd0*/  STG.E desc[UR10][R4.64+-0x100], R34 ;  /* 0xffff002204007986 */ /* 0x0103e8000c10190a */
[----:B-----5:R1:W-:Y:S04]  /*5fe0*/  STG.E desc[UR10][R4.64+-0x80], R20 ;  /* 0xffff801404007986 */ /* 0x0203e8000c10190a */
[----:B------:R1:W-:Y:S04]  /*5ff0*/  STG.E desc[UR10][R4.64], R24 ;  /* 0x0000001804007986 */ /* 0x0003e8000c10190a */
        /* <DEDUP_REMOVED lines=8> */
[----:B------:R1:W-:Y:S01]  /*6080*/  STG.E desc[UR10][R10.64+0x80], R17 ;  /* 0x000080110a007986 */ /* 0x0003e2000c10190a */
[----:B------:R-:W-:Y:S05]  /*6090*/  @!P1 BRA `(.L_x_120) ;  /* 0xfffffffc00509947 */ /* 0x000fea000383ffff */
.L_x_119:
[----:B------:R-:W-:Y:S05]  /*60a0*/  BSYNC.RECONVERGENT B1 ;  /* 0x0000000000017941 */ /* 0x000fea0003800200 */
.L_x_118:
[----:B-1----:R-:W-:Y:S01]  /*60b0*/  IMAD.IADD R4, R12, 0x1, -R13 ;  /* 0x000000010c047824 */ /* 0x002fe200078e0a0d */
[----:B------:R-:W-:Y:S04]  /*60c0*/  BSSY.RECONVERGENT B1, `(.L_x_121) ;  /* 0x000001a000017945 */ /* 0x000fe80003800200 */
[----:B------:R-:W-:-:S13]  /*60d0*/  ISETP.GT.AND P1, PT, R4, 0x80, PT ;  /* 0x000000800400780c */ /* 0x000fda0003f24270 */
[----:B------:R-:W-:Y:S05]  /*60e0*/  @!P1 BRA `(.L_x_122) ;  /* 0x00000000005c9947 */ /* 0x000fea0003800000 */
[----:B------:R-:W0:Y:S01]  /*60f0*/  LDS R9, [R14+-0x180] ;  /* 0xfffe80000e097984 */ /* 0x000e220000000800 */
[C---:B----4-:R-:W-:Y:S01]  /*6100*/  VIADD R7, R15.reuse, 0x80 ;  /* 0x000000800f077836 */ /* 0x050fe20000000000 */
[----:B------:R-:W-:Y:S01]  /*6110*/  PLOP3.LUT P0, PT, PT, PT, PT, 0x8, 0x80 ;  /* 0x000000000080781c */ /* 0x000fe20003f0e170 */
[--C-:B------:R-:W-:Y:S01]  /*6120*/  IMAD.WIDE R4, R15, 0x4, R2.reuse ;  /* 0x000000040f047825 */ /* 0x100fe200078e0202 */
[----:B--2---:R-:W1:Y:S03]  /*6130*/  LDS R11, [R14+-0x100] ;  /* 0xffff00000e0b7984 */ /* 0x004e660000000800 */
[----:B------:R-:W-:Y:S01]  /*6140*/  IMAD.WIDE R6, R7, 0x4, R2 ;  /* 0x0000000407067825 */ /* 0x000fe200078e0202 */
[----:B------:R-:W2:Y:S03]  /*6150*/  LDS R17, [R14+-0x80] ;  /* 0xffff80000e117984 */ /* 0x000ea60000000800 */
[----:B------:R-:W-:Y:S01]  /*6160*/  VIADD R13, R13, 0x100 ;  /* 0x000001000d0d7836 */ /* 0x000fe20000000000 */
[----:B------:R-:W3:Y:S01]  /*6170*/  LDS R19, [R14] ;  /* 0x000000000e137984 */ /* 0x000ee20000000800 */
[----:B------:R-:W-:-:S03]  /*6180*/  VIADD R15, R15, 0x100 ;  /* 0x000001000f0f7836 */ /* 0x000fc60000000000 */
[----:B------:R-:W4:Y:S04]  /*6190*/  LDS R21, [R14+0x80] ;  /* 0x000080000e157984 */ /* 0x000f280000000800 */
[----:B------:R-:W5:Y:S04]  /*61a0*/  LDS R23, [R14+0x100] ;  /* 0x000100000e177984 */ /* 0x000f680000000800 */
[----:B------:R-:W5:Y:S04]  /*61b0*/  LDS R33, [R14+0x180] ;  /* 0x000180000e217984 */ /* 0x000f680000000800 */
[----:B------:R0:W5:Y:S02]  /*61c0*/  LDS R35, [R14+0x200] ;  /* 0x000200000e237984 */ /* 0x0001640000000800 */
[----:B0-----:R-:W-:-:S02]  /*61d0*/  VIADD R14, R14, 0x400 ;  /* 0x000004000e0e7836 */ /* 0x001fc40000000000 */
[----:B------:R0:W-:Y:S04]  /*61e0*/  STG.E desc[UR10][R4.64+-0x100], R9 ;  /* 0xffff000904007986 */ /* 0x0001e8000c10190a */
[----:B-1----:R0:W-:Y:S04]  /*61f0*/  STG.E desc[UR10][R4.64+-0x80], R11 ;  /* 0xffff800b04007986 */ /* 0x0021e8000c10190a */
[----:B--2---:R0:W-:Y:S04]  /*6200*/  STG.E desc[UR10][R4.64], R17 ;  /* 0x0000001104007986 */ /* 0x0041e8000c10190a */
[----:B---3--:R0:W-:Y:S04]  /*6210*/  STG.E desc[UR10][R4.64+0x80], R19 ;  /* 0x0000801304007986 */ /* 0x0081e8000c10190a */
[----:B----4-:R0:W-:Y:S04]  /*6220*/  STG.E desc[UR10][R6.64+-0x100], R21 ;  /* 0xffff001506007986 */ /* 0x0101e8000c10190a */
[----:B-----5:R0:W-:Y:S04]  /*6230*/  STG.E desc[UR10][R6.64+-0x80], R23 ;  /* 0xffff801706007986 */ /* 0x0201e8000c10190a */
[----:B------:R0:W-:Y:S04]  /*6240*/  STG.E desc[UR10][R6.64], R33 ;  /* 0x0000002106007986 */ /* 0x0001e8000c10190a */
[----:B------:R0:W-:Y:S02]  /*6250*/  STG.E desc[UR10][R6.64+0x80], R35 ;  /* 0x0000802306007986 */ /* 0x0001e4000c10190a */
.L_x_122:
[----:B------:R-:W-:Y:S05]  /*6260*/  BSYNC.RECONVERGENT B1 ;  /* 0x0000000000017941 */ /* 0x000fea0003800200 */
.L_x_121:
[----:B------:R-:W-:-:S13]  /*6270*/  ISETP.LT.OR P0, PT, R13, R12, P0 ;  /* 0x0000000c0d00720c */ /* 0x000fda0000701670 */
[----:B------:R-:W-:Y:S05]  /*6280*/  @!P0 BRA `(.L_x_115) ;  /* 0x0000000000248947 */ /* 0x000fea0003800000 */
[----:B0---4-:R-:W0:Y:S01]  /*6290*/  LDS R7, [R14+-0x180] ;  /* 0xfffe80000e077984 */ /* 0x011e220000000800 */
[----:B------:R-:W-:-:S03]  /*62a0*/  IMAD.WIDE R4, R15, 0x4, R2 ;  /* 0x000000040f047825 */ /* 0x000fc600078e0202 */
[----:B------:R-:W1:Y:S04]  /*62b0*/  LDS R9, [R14+-0x100] ;  /* 0xffff00000e097984 */ /* 0x000e680000000800 */
[----:B--2---:R-:W2:Y:S04]  /*62c0*/  LDS R11, [R14+-0x80] ;  /* 0xffff80000e0b7984 */ /* 0x004ea80000000800 */
[----:B------:R-:W3:Y:S04]  /*62d0*/  LDS R13, [R14] ;  /* 0x000000000e0d7984 */ /* 0x000ee80000000800 */
[----:B0-----:R0:W-:Y:S04]  /*62e0*/  STG.E desc[UR10][R4.64+-0x100], R7 ;  /* 0xffff000704007986 */ /* 0x0011e8000c10190a */
[----:B-1----:R0:W-:Y:S04]  /*62f0*/  STG.E desc[UR10][R4.64+-0x80], R9 ;  /* 0xffff800904007986 */ /* 0x0021e8000c10190a */
[----:B--2---:R0:W-:Y:S04]  /*6300*/  STG.E desc[UR10][R4.64], R11 ;  /* 0x0000000b04007986 */ /* 0x0041e8000c10190a */
[----:B---3--:R0:W-:Y:S02]  /*6310*/  STG.E desc[UR10][R4.64+0x80], R13 ;  /* 0x0000800d04007986 */ /* 0x0081e4000c10190a */
.L_x_115:
[----:B------:R-:W-:Y:S05]  /*6320*/  BSYNC.RECONVERGENT B0 ;  /* 0x0000000000007941 */ /* 0x000fea0003800200 */
.L_x_114:
[C---:B------:R-:W-:Y:S01]  /*6330*/  ISETP.GE.U32.AND P0, PT, R30.reuse, 0x1c, PT ;  /* 0x0000001c1e00780c */ /* 0x040fe20003f06070 */
[----:B------:R-:W-:-:S12]  /*6340*/  VIADD R30, R30, 0x4 ;  /* 0x000000041e1e7836 */ /* 0x000fd80000000000 */
[----:B------:R-:W-:Y:S05]  /*6350*/  @!P0 BRA `(.L_x_123) ;  /* 0xfffffff400ec8947 */ /* 0x000fea000383ffff */
[----:B------:R-:W-:Y:S05]  /*6360*/  EXIT ;  /* 0x000000000000794d */ /* 0x000fea0003800000 */
.L_x_66:
[----:B---3--:R-:W-:Y:S01]  /*6370*/  IMAD R5, R8, 0x20, R31 ;  /* 0x0000002008057824 */ /* 0x008fe200078e021f */
[----:B------:R-:W3:Y:S01]  /*6380*/  @P1 LDC R9, c[0x0][0x3ac] ;  /* 0x0000eb00ff091b82 */ /* 0x000ee20000000800 */
[----:B------:R-:W-:Y:S01]  /*6390*/  BSSY B1, `(.L_x_124) ;  /* 0x000000e000017945 */ /* 0x000fe20003800000 */
[----:B-1----:R-:W-:Y:S02]  /*63a0*/  IMAD.MOV.U32 R16, RZ, RZ, R4 ;  /* 0x000000ffff107224 */ /* 0x002fe400078e0004 */
[----:B------:R-:W-:Y:S01]  /*63b0*/  LEA R5, R5, UR13, 0x2 ;  /* 0x0000000d05057c11 */ /* 0x000fe2000f8e10ff */
[----:B------:R-:W-:Y:S02]  /*63c0*/  IMAD.MOV.U32 R13, RZ, RZ, RZ ;  /* 0x000000ffff0d7224 */ /* 0x000fe400078e00ff */
[----:B------:R-:W-:Y:S02]  /*63d0*/  IMAD.MOV.U32 R18, RZ, RZ, 0x1f ;  /* 0x0000001fff127424 */ /* 0x000fe400078e00ff */
[----:B--2---:R-:W3:Y:S01]  /*63e0*/  @P1 LDS R10, [R5] ;  /* 0x00000000050a1984 */ /* 0x004ee20000000800 */
[----:B------:R-:W-:-:S02]  /*63f0*/  IMAD.MOV.U32 R17, RZ, RZ, -0x1 ;  /* 0xffffffffff117424 */ /* 0x000fc400078e00ff */
[----:B---3--:R-:W-:Y:S01]  /*6400*/  @P1 FMUL R10, R10, R9 ;  /* 0x000000090a0a1220 */ /* 0x008fe20000400000 */
[----:B------:R-:W-:-:S04]  /*6410*/  IMAD.MOV.U32 R9, RZ, RZ, -0x800000 ;  /* 0xff800000ff097424 */ /* 0x000fc800078e00ff */
[----:B------:R-:W-:-:S05]  /*6420*/  @P1 FMNMX R11, R10, -INF , !PT ;  /* 0xff8000000a0b1809 */ /* 0x000fca0007800000 */
[----:B------:R-:W-:-:S07]  /*6430*/  @P1 IMAD.MOV.U32 R9, RZ, RZ, R11 ;  /* 0x000000ffff091224 */ /* 0x000fce00078e000b */
[----:B0---4-:R-:W-:Y:S05]  /*6440*/  WARPSYNC.COLLECTIVE R17, `(.L_x_125) ;  /* 0x0000000011087348 */ /* 0x011fea0003c00000 */
[----:B------:R1:W2:Y:S02]  /*6450*/  SHFL.IDX P0, R14, R16, R13, R18 ;  /* 0x0000000d100e7389 */ /* 0x0002a40000000012 */
[----:B012-4-:R-:W-:Y:S05]  /*6460*/  ENDCOLLECTIVE ;  /* 0x000000000000791b */ /* 0x017fea0003800000 */
.L_x_125:
[----:B------:R-:W-:Y:S05]  /*6470*/  BSYNC B1 ;  /* 0x0000000000017941 */ /* 0x000fea0003800000 */
.L_x_124:
[----:B------:R-:W-:Y:S01]  /*6480*/  IMAD.MOV.U32 R16, RZ, RZ, R7 ;  /* 0x000000ffff107224 */ /* 0x000fe200078e0007 */
[----:B------:R0:W-:Y:S01]  /*6490*/  @P1 STS [R5], R10 ;  /* 0x0000000a05001388 */ /* 0x0001e20000000800 */
[----:B------:R-:W-:Y:S02]  /*64a0*/  IMAD.MOV.U32 R13, RZ, RZ, RZ ;  /* 0x000000ffff0d7224 */ /* 0x000fe400078e00ff */
[----:B------:R-:W-:Y:S02]  /*64b0*/  IMAD.MOV.U32 R18, RZ, RZ, 0x1f ;  /* 0x0000001fff127424 */ /* 0x000fe400078e00ff */
[----:B------:R-:W-:Y:S02]  /*64c0*/  IMAD.MOV.U32 R17, RZ, RZ, -0x1 ;  /* 0xffffffffff117424 */ /* 0x000fe400078e00ff */
[----:B------:R-:W-:Y:S02]  /*64d0*/  IMAD.MOV.U32 R20, RZ, RZ, R9 ;  /* 0x000000ffff147224 */ /* 0x000fe400078e0009 */
[----:B------:R-:W-:-:S02]  /*64e0*/  IMAD.MOV.U32 R19, RZ, RZ, 0x10 ;  /* 0x00000010ff137424 */ /* 0x000fc400078e00ff */
[----:B------:R-:W-:Y:S02]  /*64f0*/  IMAD.MOV.U32 R22, RZ, RZ, 0x1f ;  /* 0x0000001fff167424 */ /* 0x000fe400078e00ff */
[----:B0-----:R-:W-:-:S07]  /*6500*/  IMAD.MOV.U32 R4, RZ, RZ, R14 ;  /* 0x000000ffff047224 */ /* 0x001fce00078e000e */
[----:B------:R-:W-:Y:S05]  /*6510*/  WARPSYNC.COLLECTIVE R17, `(.L_x_126) ;  /* 0x0000000011087348 */ /* 0x000fea0003c00000 */
[----:B------:R0:W1:Y:S02]  /*6520*/  SHFL.IDX P0, R14, R16, R13, R18 ;  /* 0x0000000d100e7389 */ /* 0x0000640000000012 */
[----:B01----:R-:W-:Y:S05]  /*6530*/  ENDCOLLECTIVE ;  /* 0x000000000000791b */ /* 0x003fea0003800000 */
.L_x_126:
[----:B------:R-:W-:Y:S05]  /*6540*/  WARPSYNC.COLLECTIVE R17, `(.L_x_127) ;  /* 0x0000000011087348 */ /* 0x000fea0003c00000 */
[----:B------:R0:W1:Y:S02]  /*6550*/  SHFL.DOWN P0, R15, R20, R19, R22 ;  /* 0x08000013140f7389 */ /* 0x0000640000000016 */
[----:B01----:R-:W-:Y:S05]  /*6560*/  ENDCOLLECTIVE ;  /* 0x000000000000791b */ /* 0x003fea0003800000 */
.L_x_127:
[----:B------:R-:W-:Y:S02]  /*6570*/  IMAD.MOV.U32 R19, RZ, RZ, 0x8 ;  /* 0x00000008ff137424 */ /* 0x000fe400078e00ff */
[----:B------:R-:W-:Y:S02]  /*6580*/  IMAD.MOV.U32 R7, RZ, RZ, R14 ;  /* 0x000000ffff077224 */ /* 0x000fe400078e000e */
[----:B------:R-:W-:-:S05]  /*6590*/  IMAD.MOV.U32 R12, RZ, RZ, R15 ;  /* 0x000000ffff0c7224 */ /* 0x000fca00078e000f */
[----:B------:R-:W-:-:S05]  /*65a0*/  FMNMX R12, R12, R9, !PT ;  /* 0x000000090c0c7209 */ /* 0x000fca0007800000 */
[----:B------:R-:W-:-:S07]  /*65b0*/  IMAD.MOV.U32 R20, RZ, RZ, R12 ;  /* 0x000000ffff147224 */ /* 0x000fce00078e000c */
[----:B------:R-:W-:Y:S05]  /*65c0*/  WARPSYNC.COLLECTIVE R17, `(.L_x_128) ;  /* 0x0000000011087348 */ /* 0x000fea0003c00000 */
[----:B------:R0:W1:Y:S02]  /*65d0*/  SHFL.DOWN P0, R15, R20, R19, R22 ;  /* 0x08000013140f7389 */ /* 0x0000640000000016 */
[----:B01----:R-:W-:Y:S05]  /*65e0*/  ENDCOLLECTIVE ;  /* 0x000000000000791b */ /* 0x003fea0003800000 */
.L_x_128:
[----:B------:R-:W-:Y:S02]  /*65f0*/  IMAD.MOV.U32 R19, RZ, RZ, 0x4 ;  /* 0x00000004ff137424 */ /* 0x000fe400078e00ff */
[----:B------:R-:W-:-:S05]  /*6600*/  IMAD.MOV.U32 R11, RZ, RZ, R15 ;  /* 0x000000ffff0b7224 */ /* 0x000fca00078e000f */
[----:B------:R-:W-:-:S05]  /*6610*/  FMNMX R11, R12, R11, !PT ;  /* 0x0000000b0c0b7209 */ /* 0x000fca0007800000 */
[----:B------:R-:W-:-:S07]  /*6620*/  IMAD.MOV.U32 R20, RZ, RZ, R11 ;  /* 0x000000ffff147224 */ /* 0x000fce00078e000b */
[----:B------:R-:W-:Y:S05]  /*6630*/  WARPSYNC.COLLECTIVE R17, `(.L_x_129) ;  /* 0x0000000011087348 */ /* 0x000fea0003c00000 */
[----:B------:R0:W1:Y:S02]  /*6640*/  SHFL.DOWN P0, R15, R20, R19, R22 ;  /* 0x08000013140f7389 */ /* 0x0000640000000016 */
[----:B01----:R-:W-:Y:S05]  /*6650*/  ENDCOLLECTIVE ;  /* 0x000000000000791b */ /* 0x003fea0003800000 */
.L_x_129:
[----:B------:R-:W-:Y:S02]  /*6660*/  IMAD.MOV.U32 R19, RZ, RZ, 0x2 ;  /* 0x00000002ff137424 */ /* 0x000fe400078e00ff */
[----:B------:R-:W-:-:S05]  /*6670*/  IMAD.MOV.U32 R14, RZ, RZ, R15 ;  /* 0x000000ffff0e7224 */ /* 0x000fca00078e000f */
[----:B------:R-:W-:-:S05]  /*6680*/  FMNMX R14, R11, R14, !PT ;  /* 0x0000000e0b0e7209 */ /* 0x000fca0007800000 */
[----:B------:R-:W-:-:S07]  /*6690*/  IMAD.MOV.U32 R20, RZ, RZ, R14 ;  /* 0x000000ffff147224 */ /* 0x000fce00078e000e */
[----:B------:R-:W-:Y:S05]  /*66a0*/  WARPSYNC.COLLECTIVE R17, `(.L_x_130) ;  /* 0x0000000011087348 */ /* 0x000fea0003c00000 */
[----:B------:R0:W1:Y:S02]  /*66b0*/  SHFL.DOWN P0, R15, R20, R19, R22 ;  /* 0x08000013140f7389 */ /* 0x0000640000000016 */
[----:B01----:R-:W-:Y:S05]  /*66c0*/  ENDCOLLECTIVE ;  /* 0x000000000000791b */ /* 0x003fea0003800000 */
.L_x_130:
[----:B------:R-:W-:Y:S02]  /*66d0*/  IMAD.MOV.U32 R19, RZ, RZ, 0x1 ;  /* 0x00000001ff137424 */ /* 0x000fe400078e00ff */
[----:B------:R-:W-:-:S05]  /*66e0*/  IMAD.MOV.U32 R13, RZ, RZ, R15 ;  /* 0x000000ffff0d7224 */ /* 0x000fca00078e000f */
[----:B------:R-:W-:-:S05]  /*66f0*/  FMNMX R13, R14, R13, !PT ;  /* 0x0000000d0e0d7209 */ /* 0x000fca0007800000 */
[----:B------:R-:W-:-:S07]  /*6700*/  IMAD.MOV.U32 R20, RZ, RZ, R13 ;  /* 0x000000ffff147224 */ /* 0x000fce00078e000d */
[----:B------:R-:W-:Y:S05]  /*6710*/  WARPSYNC.COLLECTIVE R17, `(.L_x_131) ;  /* 0x0000000011087348 */ /* 0x000fea0003c00000 */
[----:B------:R0:W1:Y:S02]  /*6720*/  SHFL.DOWN P0, R15, R20, R19, R22 ;  /* 0x08000013140f7389 */ /* 0x0000640000000016 */
[----:B01----:R-:W-:Y:S05]  /*6730*/  ENDCOLLECTIVE ;  /* 0x000000000000791b */ /* 0x003fea0003800000 */
.L_x_131:
[----:B------:R-:W-:-:S05]  /*6740*/  IMAD.MOV.U32 R16, RZ, RZ, R15 ;  /* 0x000000ffff107224 */ /* 0x000fca00078e000f */
[----:B------:R-:W-:Y:S01]  /*6750*/  FMNMX R16, R13, R16, !PT ;  /* 0x000000100d107209 */ /* 0x000fe20007800000 */
[----:B------:R-:W-:-:S07]  /*6760*/  IMAD.MOV.U32 R13, RZ, RZ, RZ ;  /* 0x000000ffff0d7224 */ /* 0x000fce00078e00ff */
[----:B------:R-:W-:Y:S05]  /*6770*/  WARPSYNC.COLLECTIVE R17, `(.L_x_132) ;  /* 0x0000000011087348 */ /* 0x000fea0003c00000 */
[----:B------:R0:W1:Y:S02]  /*6780*/  SHFL.IDX P0, R14, R16, R13, R18 ;  /* 0x0000000d100e7389 */ /* 0x0000640000000012 */
[----:B01----:R-:W-:Y:S05]  /*6790*/  ENDCOLLECTIVE ;  /* 0x000000000000791b */ /* 0x003fea0003800000 */
.L_x_132:
[----:B------:R-:W-:Y:S01]  /*67a0*/  IMAD.MOV.U32 R9, RZ, RZ, R14 ;  /* 0x000000ffff097224 */ /* 0x000fe200078e000e */
[----:B------:R-:W-:Y:S06]  /*67b0*/  BRA `(.L_x_133) ;  /* 0xffffffd4002c7947 */ /* 0x000fec000383ffff */
.L_x_70:
[----:B------:R-:W-:Y:S01]  /*67c0*/  BSSY B1, `(.L_x_134) ;  /* 0x0000008000017945 */ /* 0x000fe20003800000 */
[----:B------:R-:W-:Y:S02]  /*67d0*/  IMAD.MOV.U32 R20, RZ, RZ, R12 ;  /* 0x000000ffff147224 */ /* 0x000fe400078e000c */
[----:B------:R-:W-:Y:S02]  /*67e0*/  IMAD.MOV.U32 R19, RZ, RZ, 0x10 ;  /* 0x00000010ff137424 */ /* 0x000fe400078e00ff */
[----:B------:R-:W-:Y:S02]  /*67f0*/  IMAD.MOV.U32 R22, RZ, RZ, 0x1f ;  /* 0x0000001fff167424 */ /* 0x000fe400078e00ff */
[----:B------:R-:W-:-:S07]  /*6800*/  IMAD.MOV.U32 R17, RZ, RZ, -0x1 ;  /* 0xffffffffff117424 */ /* 0x000fce00078e00ff */
[----:B01----:R-:W-:Y:S05]  /*6810*/  WARPSYNC.COLLECTIVE R17, `(.L_x_135) ;  /* 0x0000000011087348 */ /* 0x003fea0003c00000 */
[----:B------:R2:W3:Y:S02]  /*6820*/  SHFL.DOWN P0, R15, R20, R19, R22 ;  /* 0x08000013140f7389 */ /* 0x0004e40000000016 */
[----:B0123--:R-:W-:Y:S05]  /*6830*/  ENDCOLLECTIVE ;  /* 0x000000000000791b */ /* 0x00ffea0003800000 */
.L_x_135:
[----:B------:R-:W-:Y:S05]  /*6840*/  BSYNC B1 ;  /* 0x0000000000017941 */ /* 0x000fea0003800000 */
.L_x_134:
[----:B------:R-:W-:Y:S02]  /*6850*/  IMAD.MOV.U32 R5, RZ, RZ, R15 ;  /* 0x000000ffff057224 */ /* 0x000fe400078e000f */
[----:B------:R-:W-:Y:S02]  /*6860*/  IMAD.MOV.U32 R19, RZ, RZ, 0x8 ;  /* 0x00000008ff137424 */ /* 0x000fe400078e00ff */
[----:B------:R-:W-:Y:S01]  /*6870*/  FADD R5, R5, R12 ;  /* 0x0000000c05057221 */ /* 0x000fe20000000000 */
[----:B------:R-:W-:Y:S02]  /*6880*/  IMAD.MOV.U32 R22, RZ, RZ, 0x1f ;  /* 0x0000001fff167424 */ /* 0x000fe400078e00ff */
[----:B------:R-:W-:Y:S02]  /*6890*/  IMAD.MOV.U32 R17, RZ, RZ, -0x1 ;  /* 0xffffffffff117424 */ /* 0x000fe400078e00ff */
[----:B------:R-:W-:Y:S02]  /*68a0*/  IMAD.MOV.U32 R20, RZ, RZ, R5 ;  /* 0x000000ffff147224 */ /* 0x000fe400078e0005 */
[----:B------:R-:W-:-:S07]  /*68b0*/  IMAD.MOV.U32 R18, RZ, RZ, 0x1f ;  /* 0x0000001fff127424 */ /* 0x000fce00078e00ff */
[----:B------:R-:W-:Y:S05]  /*68c0*/  WARPSYNC.COLLECTIVE R17, `(.L_x_136) ;  /* 0x0000000011087348 */ /* 0x000fea0003c00000 */
[----:B------:R0:W1:Y:S02]  /*68d0*/  SHFL.DOWN P0, R15, R20, R19, R22 ;  /* 0x08000013140f7389 */ /* 0x0000640000000016 */
[----:B01----:R-:W-:Y:S05]  /*68e0*/  ENDCOLLECTIVE ;  /* 0x000000000000791b */ /* 0x003fea0003800000 */
.L_x_136:
[----:B------:R-:W-:Y:S02]  /*68f0*/  IMAD.MOV.U32 R19, RZ, RZ, 0x4 ;  /* 0x00000004ff137424 */ /* 0x000fe400078e00ff */
[----:B------:R-:W-:-:S04]  /*6900*/  IMAD.MOV.U32 R4, RZ, RZ, R15 ;  /* 0x000000ffff047224 */ /* 0x000fc800078e000f */
[----:B------:R-:W-:-:S04]  /*6910*/  FADD R4, R5, R4 ;  /* 0x0000000405047221 */ /* 0x000fc80000000000 */
[----:B------:R-:W-:-:S07]  /*6920*/  IMAD.MOV.U32 R20, RZ, RZ, R4 ;  /* 0x000000ffff147224 */ /* 0x000fce00078e0004 */
[----:B------:R-:W-:Y:S05]  /*6930*/  WARPSYNC.COLLECTIVE R17, `(.L_x_137) ;  /* 0x0000000011087348 */ /* 0x000fea0003c00000 */
[----:B------:R0:W1:Y:S02]  /*6940*/  SHFL.DOWN P0, R15, R20, R19, R22 ;  /* 0x08000013140f7389 */ /* 0x0000640000000016 */
[----:B01----:R-:W-:Y:S05]  /*6950*/  ENDCOLLECTIVE ;  /* 0x000000000000791b */ /* 0x003fea0003800000 */
.L_x_137:
[----:B------:R-:W-:Y:S02]  /*6960*/  IMAD.MOV.U32 R19, RZ, RZ, 0x2 ;  /* 0x00000002ff137424 */ /* 0x000fe400078e00ff */
[----:B------:R-:W-:-:S04]  /*6970*/  IMAD.MOV.U32 R13, RZ, RZ, R15 ;  /* 0x000000ffff0d7224 */ /* 0x000fc800078e000f */
[----:B------:R-:W-:-:S04]  /*6980*/  FADD R13, R4, R13 ;  /* 0x0000000d040d7221 */ /* 0x000fc80000000000 */
[----:B------:R-:W-:-:S07]  /*6990*/  IMAD.MOV.U32 R20, RZ, RZ, R13 ;  /* 0x000000ffff147224 */ /* 0x000fce00078e000d */
[----:B------:R-:W-:Y:S05]  /*69a0*/  WARPSYNC.COLLECTIVE R17, `(.L_x_138) ;  /* 0x0000000011087348 */ /* 0x000fea0003c00000 */
[----:B------:R0:W1:Y:S02]  /*69b0*/  SHFL.DOWN P0, R15, R20, R19, R22 ;  /* 0x08000013140f7389 */ /* 0x0000640000000016 */
[----:B01----:R-:W-:Y:S05]  /*69c0*/  ENDCOLLECTIVE ;  /* 0x000000000000791b */ /* 0x003fea0003800000 */
.L_x_138:
[----:B------:R-:W-:Y:S02]  /*69d0*/  IMAD.MOV.U32 R19, RZ, RZ, 0x1 ;  /* 0x00000001ff137424 */ /* 0x000fe400078e00ff */
[----:B------:R-:W-:-:S04]  /*69e0*/  IMAD.MOV.U32 R10, RZ, RZ, R15 ;  /* 0x000000ffff0a7224 */ /* 0x000fc800078e000f */
[----:B------:R-:W-:Y:S01]  /*69f0*/  FADD R10, R13, R10 ;  /* 0x0000000a0d0a7221 */ /* 0x000fe20000000000 */
[----:B------:R-:W-:-:S03]  /*6a00*/  IMAD.MOV.U32 R13, RZ, RZ, RZ ;  /* 0x000000ffff0d7224 */ /* 0x000fc600078e00ff */
[----:B------:R-:W-:-:S07]  /*6a10*/  IMAD.MOV.U32 R20, RZ, RZ, R10 ;  /* 0x000000ffff147224 */ /* 0x000fce00078e000a */
[----:B------:R-:W-:Y:S05]  /*6a20*/  WARPSYNC.COLLECTIVE R17, `(.L_x_139) ;  /* 0x0000000011087348 */ /* 0x000fea0003c00000 */
[----:B------:R0:W1:Y:S02]  /*6a30*/  SHFL.DOWN P0, R15, R20, R19, R22 ;  /* 0x08000013140f7389 */ /* 0x0000640000000016 */
[----:B01----:R-:W-:Y:S05]  /*6a40*/  ENDCOLLECTIVE ;  /* 0x000000000000791b */ /* 0x003fea0003800000 */
.L_x_139:
[----:B------:R-:W-:-:S04]  /*6a50*/  FADD R15, R10, R15 ;  /* 0x0000000f0a0f7221 */ /* 0x000fc80000000000 */
[----:B------:R-:W-:-:S07]  /*6a60*/  IMAD.MOV.U32 R16, RZ, RZ, R15 ;  /* 0x000000ffff107224 */ /* 0x000fce00078e000f */
[----:B------:R-:W-:Y:S05]  /*6a70*/  WARPSYNC.COLLECTIVE R17, `(.L_x_140) ;  /* 0x0000000011087348 */ /* 0x000fea0003c00000 */
[----:B------:R0:W1:Y:S02]  /*6a80*/  SHFL.IDX P0, R14, R16, R13, R18 ;  /* 0x0000000d100e7389 */ /* 0x0000640000000012 */
[----:B01----:R-:W-:Y:S05]  /*6a90*/  ENDCOLLECTIVE ;  /* 0x000000000000791b */ /* 0x003fea0003800000 */
.L_x_140:
[----:B------:R-:W-:Y:S05]  /*6aa0*/  BRA `(.L_x_141) ;  /* 0xffffffd400247947 */ /* 0x000fea000383ffff */
        .weak           $__internal_0_$__cuda_sm20_rcp_rn_f32_slowpath
        .type           $__internal_0_$__cuda_sm20_rcp_rn_f32_slowpath,@function
        .size           $__internal_0_$__cuda_sm20_rcp_rn_f32_slowpath,($__internal_1_$__cuda_sm3x_div_rn_noftz_f32_slowpath - $__internal_0_$__cuda_sm20_rcp_rn_f32_slowpath)
$__internal_0_$__cuda_sm20_rcp_rn_f32_slowpath:
[----:B------:R-:W-:Y:S01]  /*6ab0*/  IMAD.SHL.U32 R5, R12, 0x2, RZ ;  /* 0x000000020c057824 */ /* 0x000fe200078e00ff */
[----:B------:R-:W-:Y:S01]  /*6ac0*/  BSSY.RECONVERGENT B4, `(.L_x_142) ;  /* 0x0000031000047945 */ /* 0x000fe20003800200 */
[----:B------:R-:W-:-:S03]  /*6ad0*/  IMAD.MOV.U32 R4, RZ, RZ, R12 ;  /* 0x000000ffff047224 */ /* 0x000fc600078e000c */
[----:B------:R-:W-:-:S04]  /*6ae0*/  SHF.R.U32.HI R5, RZ, 0x18, R5 ;  /* 0x00000018ff057819 */ /* 0x000fc80000011605 */
[----:B------:R-:W-:-:S13]  /*6af0*/  ISETP.NE.U32.AND P0, PT, R5, RZ, PT ;  /* 0x000000ff0500720c */ /* 0x000fda0003f05070 */
[----:B------:R-:W-:Y:S05]  /*6b00*/  @P0 BRA `(.L_x_143) ;  /* 0x0000000000280947 */ /* 0x000fea0003800000 */
[----:B------:R-:W-:-:S05]  /*6b10*/  IMAD.SHL.U32 R5, R4, 0x2, RZ ;  /* 0x0000000204057824 */ /* 0x000fca00078e00ff */
[----:B------:R-:W-:-:S13]  /*6b20*/  ISETP.NE.AND P0, PT, R5, RZ, PT ;  /* 0x000000ff0500720c */ /* 0x000fda0003f05270 */
[----:B------:R-:W-:Y:S01]  /*6b30*/  @P0 FFMA R18, R4, 1.84467440737095516160e+19, RZ ;  /* 0x5f80000004120823 */ /* 0x000fe200000000ff */
[----:B------:R-:W-:Y:S08]  /*6b40*/  @!P0 MUFU.RCP R15, R4 ;  /* 0x00000004000f8308 */ /* 0x000ff00000001000 */
[----:B------:R-:W0:Y:S02]  /*6b50*/  @P0 MUFU.RCP R5, R18 ;  /* 0x0000001200050308 */ /* 0x000e240000001000 */
[----:B0-----:R-:W-:-:S04]  /*6b60*/  @P0 FFMA R19, R18, R5, -1 ;  /* 0xbf80000012130423 */ /* 0x001fc80000000005 */
[----:B------:R-:W-:-:S04]  /*6b70*/  @P0 FADD.FTZ R20, -R19, -RZ ;  /* 0x800000ff13140221 */ /* 0x000fc80000010100 */
[----:B------:R-:W-:-:S04]  /*6b80*/  @P0 FFMA R5, R5, R20, R5 ;  /* 0x0000001405050223 */ /* 0x000fc80000000005 */
[----:B------:R-:W-:Y:S01]  /*6b90*/  @P0 FFMA R15, R5, 1.84467440737095516160e+19, RZ ;  /* 0x5f800000050f0823 */ /* 0x000fe200000000ff */
[----:B------:R-:W-:Y:S06]  /*6ba0*/  BRA `(.L_x_144) ;  /* 0x0000000000887947 */ /* 0x000fec0003800000 */
.L_x_143:
[----:B------:R-:W-:-:S05]  /*6bb0*/  VIADD R15, R5, 0xffffff03 ;  /* 0xffffff03050f7836 */ /* 0x000fca0000000000 */
[----:B------:R-:W-:-:S13]  /*6bc0*/  ISETP.GT.U32.AND P0, PT, R15, 0x1, PT ;  /* 0x000000010f00780c */ /* 0x000fda0003f04070 */
[----:B------:R-:W-:Y:S05]  /*6bd0*/  @P0 BRA `(.L_x_145) ;  /* 0x0000000000780947 */ /* 0x000fea0003800000 */
[----:B------:R-:W-:Y:S01]  /*6be0*/  LOP3.LUT R18, R4, 0x7fffff, RZ, 0xc0, !PT ;  /* 0x007fffff04127812 */ /* 0x000fe200078ec0ff */
[----:B------:R-:W-:Y:S02]  /*6bf0*/  IMAD.MOV.U32 R22, RZ, RZ, 0x3 ;  /* 0x00000003ff167424 */ /* 0x000fe400078e00ff */
[----:B------:R-:W-:Y:S01]  /*6c00*/  VIADD R5, R5, 0xffffff04 ;  /* 0xffffff0405057836 */ /* 0x000fe20000000000 */
[----:B------:R-:W-:Y:S02]  /*6c10*/  LOP3.LUT R18, R18, 0x3f800000, RZ, 0xfc, !PT ;  /* 0x3f80000012127812 */ /* 0x000fe400078efcff */
[----:B------:R-:W-:Y:S02]  /*6c20*/  SHF.L.U32 R23, R22, R15, RZ ;  /* 0x0000000f16177219 */ /* 0x000fe400000006ff */
[----:B------:R-:W0:Y:S02]  /*6c30*/  MUFU.RCP R19, R18 ;  /* 0x0000001200137308 */ /* 0x000e240000001000 */
[----:B0-----:R-:W-:-:S04]  /*6c40*/  FFMA R20, R18, R19, -1 ;  /* 0xbf80000012147423 */ /* 0x001fc80000000013 */
[----:B------:R-:W-:-:S04]  /*6c50*/  FADD.FTZ R20, -R20, -RZ ;  /* 0x800000ff14147221 */ /* 0x000fc80000010100 */
[CCC-:B------:R-:W-:Y:S01]  /*6c60*/  FFMA.RM R21, R19.reuse, R20.reuse, R19.reuse ;  /* 0x0000001413157223 */ /* 0x1c0fe20000004013 */
[----:B------:R-:W-:-:S04]  /*6c70*/  FFMA.RP R20, R19, R20, R19 ;  /* 0x0000001413147223 */ /* 0x000fc80000008013 */
[C---:B------:R-:W-:Y:S02]  /*6c80*/  LOP3.LUT R19, R21.reuse, 0x7fffff, RZ, 0xc0, !PT ;  /* 0x007fffff15137812 */ /* 0x040fe400078ec0ff */
[----:B------:R-:W-:Y:S02]  /*6c90*/  FSETP.NEU.FTZ.AND P0, PT, R21, R20, PT ;  /* 0x000000141500720b */ /* 0x000fe40003f1d000 */
[----:B------:R-:W-:Y:S02]  /*6ca0*/  LOP3.LUT R20, R19, 0x800000, RZ, 0xfc, !PT ;  /* 0x0080000013147812 */ /* 0x000fe400078efcff */
[----:B------:R-:W-:Y:S02]  /*6cb0*/  SEL R19, RZ, 0xffffffff, !P0 ;  /* 0xffffffffff137807 */ /* 0x000fe40004000000 */
[----:B------:R-:W-:Y:S02]  /*6cc0*/  LOP3.LUT R18, R23, R20, RZ, 0xc0, !PT ;  /* 0x0000001417127212 */ /* 0x000fe400078ec0ff */
[----:B------:R-:W-:Y:S01]  /*6cd0*/  SHF.R.U32.HI R5, RZ, R5, R20 ;  /* 0x00000005ff057219 */ /* 0x000fe20000011614 */
[----:B------:R-:W-:Y:S01]  /*6ce0*/  IMAD.MOV R19, RZ, RZ, -R19 ;  /* 0x000000ffff137224 */ /* 0x000fe200078e0a13 */
[----:B------:R-:W-:-:S04]  /*6cf0*/  SHF.R.U32.HI R18, RZ, R15, R18 ;  /* 0x0000000fff127219 */ /* 0x000fc80000011612 */
[----:B------:R-:W-:Y:S02]  /*6d00*/  LOP3.LUT P1, RZ, R19, R15, R20, 0xf8, !PT ;  /* 0x0000000f13ff7212 */ /* 0x000fe4000782f814 */
[C---:B------:R-:W-:Y:S02]  /*6d10*/  LOP3.LUT P0, RZ, R18.reuse, 0x1, RZ, 0xc0, !PT ;  /* 0x0000000112ff7812 */ /* 0x040fe4000780c0ff */
[----:B------:R-:W-:-:S04]  /*6d20*/  LOP3.LUT P2, RZ, R18, 0x2, RZ, 0xc0, !PT ;  /* 0x0000000212ff7812 */ /* 0x000fc8000784c0ff */
[----:B------:R-:W-:Y:S02]  /*6d30*/  PLOP3.LUT P0, PT, P0, P1, P2, 0xe0, 0x0 ;  /* 0x000000000000781c */ /* 0x000fe40000703c20 */
[----:B------:R-:W-:Y:S02]  /*6d40*/  LOP3.LUT P1, RZ, R4, 0x7fffff, RZ, 0xc0, !PT ;  /* 0x007fffff04ff7812 */ /* 0x000fe4000782c0ff */
[----:B------:R-:W-:-:S05]  /*6d50*/  SEL R15, RZ, 0x1, !P0 ;  /* 0x00000001ff0f7807 */ /* 0x000fca0004000000 */
[----:B------:R-:W-:-:S05]  /*6d60*/  IMAD.MOV R15, RZ, RZ, -R15 ;  /* 0x000000ffff0f7224 */ /* 0x000fca00078e0a0f */
[----:B------:R-:W-:-:S13]  /*6d70*/  ISETP.GE.AND P0, PT, R15, RZ, PT ;  /* 0x000000ff0f00720c */ /* 0x000fda0003f06270 */
[----:B------:R-:W-:-:S04]  /*6d80*/  @!P0 VIADD R5, R5, 0x1 ;  /* 0x0000000105058836 */ /* 0x000fc80000000000 */
[----:B------:R-:W-:-:S05]  /*6d90*/  @!P1 IMAD.SHL.U32 R5, R5, 0x2, RZ ;  /* 0x0000000205059824 */ /* 0x000fca00078e00ff */
[----:B------:R-:W-:Y:S01]  /*6da0*/  LOP3.LUT R15, R5, 0x80000000, R4, 0xf8, !PT ;  /* 0x80000000050f7812 */ /* 0x000fe200078ef804 */
[----:B------:R-:W-:Y:S06]  /*6db0*/  BRA `(.L_x_144) ;  /* 0x0000000000047947 */ /* 0x000fec0003800000 */
.L_x_145:
[----:B------:R0:W1:Y:S02]  /*6dc0*/  MUFU.RCP R15, R4 ;  /* 0x00000004000f7308 */ /* 0x0000640000001000 */
.L_x_144:
[----:B------:R-:W-:Y:S05]  /*6dd0*/  BSYNC.RECONVERGENT B4 ;  /* 0x0000000000047941 */ /* 0x000fea0003800200 */
.L_x_142:
[----:B0-----:R-:W-:Y:S02]  /*6de0*/  IMAD.MOV.U32 R4, RZ, RZ, R14 ;  /* 0x000000ffff047224 */ /* 0x001fe400078e000e */
[----:B------:R-:W-:-:S04]  /*6df0*/  IMAD.MOV.U32 R5, RZ, RZ, 0x0 ;  /* 0x00000000ff057424 */ /* 0x000fc800078e00ff */
[----:B-1----:R-:W-:Y:S05]  /*6e00*/  RET.REL.NODEC R4 `(_Z32flashattn_forward_wmma_v4_kernelPK6__halfS1_S1_Pfiiif) ;  /* 0xffffff90047c7950 */ /* 0x002fea0003c3ffff */
        .weak           $__internal_1_$__cuda_sm3x_div_rn_noftz_f32_slowpath
        .type           $__internal_1_$__cuda_sm3x_div_rn_noftz_f32_slowpath,@function
        .size           $__internal_1_$__cuda_sm3x_div_rn_noftz_f32_slowpath,(.L_x_159 - $__internal_1_$__cuda_sm3x_div_rn_noftz_f32_slowpath)
$__internal_1_$__cuda_sm3x_div_rn_noftz_f32_slowpath:
[--C-:B------:R-:W-:Y:S01]  /*6e10*/  SHF.R.U32.HI R11, RZ, 0x17, R10.reuse ;  /* 0x00000017ff0b7819 */ /* 0x100fe2000001160a */
[----:B------:R-:W-:Y:S01]  /*6e20*/  BSSY B1, `(.L_x_146) ;  /* 0x0000064000017945 */ /* 0x000fe20003800000 */
[----:B------:R-:W-:Y:S01]  /*6e30*/  SHF.R.U32.HI R4, RZ, 0x17, R5 ;  /* 0x00000017ff047819 */ /* 0x000fe20000011605 */
[----:B------:R-:W-:Y:S01]  /*6e40*/  IMAD.MOV.U32 R14, RZ, RZ, R10 ;  /* 0x000000ffff0e7224 */ /* 0x000fe200078e000a */
[----:B------:R-:W-:Y:S02]  /*6e50*/  LOP3.LUT R11, R11, 0xff, RZ, 0xc0, !PT ;  /* 0x000000ff0b0b7812 */ /* 0x000fe400078ec0ff */
[----:B------:R-:W-:-:S03]  /*6e60*/  LOP3.LUT R16, R4, 0xff, RZ, 0xc0, !PT ;  /* 0x000000ff04107812 */ /* 0x000fc600078ec0ff */
[----:B------:R-:W-:Y:S02]  /*6e70*/  VIADD R15, R11, 0xffffffff ;  /* 0xffffffff0b0f7836 */ /* 0x000fe40000000000 */
[----:B------:R-:W-:-:S03]  /*6e80*/  VIADD R13, R16, 0xffffffff ;  /* 0xffffffff100d7836 */ /* 0x000fc60000000000 */
[----:B------:R-:W-:-:S04]  /*6e90*/  ISETP.GT.U32.AND P0, PT, R15, 0xfd, PT ;  /* 0x000000fd0f00780c */ /* 0x000fc80003f04070 */
[----:B------:R-:W-:-:S13]  /*6ea0*/  ISETP.GT.U32.OR P0, PT, R13, 0xfd, P0 ;  /* 0x000000fd0d00780c */ /* 0x000fda0000704470 */
[----:B------:R-:W-:Y:S01]  /*6eb0*/  @!P0 IMAD.MOV.U32 R7, RZ, RZ, RZ ;  /* 0x000000ffff078224 */ /* 0x000fe200078e00ff */
[----:B------:R-:W-:Y:S06]  /*6ec0*/  @!P0 BRA `(.L_x_147) ;  /* 0x0000000000608947 */ /* 0x000fec0003800000 */
[----:B------:R-:W-:Y:S01]  /*6ed0*/  FSETP.GTU.FTZ.AND P0, PT, |R5|, +INF , PT ;  /* 0x7f8000000500780b */ /* 0x000fe20003f1c200 */
[----:B------:R-:W-:Y:S01]  /*6ee0*/  IMAD.MOV.U32 R4, RZ, RZ, R10 ;  /* 0x000000ffff047224 */ /* 0x000fe200078e000a */
[----:B------:R-:W-:-:S04]  /*6ef0*/  FSETP.GTU.FTZ.AND P1, PT, |R10|, +INF , PT ;  /* 0x7f8000000a00780b */ /* 0x000fc80003f3c200 */
[----:B------:R-:W-:-:S13]  /*6f00*/  PLOP3.LUT P0, PT, P0, P1, PT, 0xf8, 0x8f ;  /* 0x00000000008f781c */ /* 0x000fda0000703f70 */
[----:B------:R-:W-:Y:S05]  /*6f10*/  @P0 BRA `(.L_x_148) ;  /* 0x00000004004c0947 */ /* 0x000fea0003800000 */
[----:B------:R-:W-:-:S13]  /*6f20*/  LOP3.LUT P0, RZ, R14, 0x7fffffff, R5, 0xc8, !PT ;  /* 0x7fffffff0eff7812 */ /* 0x000fda000780c805 */
[----:B------:R-:W-:Y:S05]  /*6f30*/  @!P0 BRA `(.L_x_149) ;  /* 0x00000004003c8947 */ /* 0x000fea0003800000 */
[C---:B------:R-:W-:Y:S02]  /*6f40*/  FSETP.NEU.FTZ.AND P5, PT, |R5|.reuse, +INF , PT ;  /* 0x7f8000000500780b */ /* 0x040fe40003fbd200 */
[----:B------:R-:W-:Y:S02]  /*6f50*/  FSETP.NEU.FTZ.AND P1, PT, |R4|, +INF , PT ;  /* 0x7f8000000400780b */ /* 0x000fe40003f3d200 */
[----:B------:R-:W-:-:S11]  /*6f60*/  FSETP.NEU.FTZ.AND P0, PT, |R5|, +INF , PT ;  /* 0x7f8000000500780b */ /* 0x000fd60003f1d200 */
[----:B------:R-:W-:Y:S05]  /*6f70*/  @!P1 BRA !P5, `(.L_x_149) ;  /* 0x00000004002c9947 */ /* 0x000fea0006800000 */
[----:B------:R-:W-:-:S04]  /*6f80*/  LOP3.LUT P5, RZ, R5, 0x7fffffff, RZ, 0xc0, !PT ;  /* 0x7fffffff05ff7812 */ /* 0x000fc800078ac0ff */
[----:B------:R-:W-:-:S13]  /*6f90*/  PLOP3.LUT P1, PT, P1, P5, PT, 0x2f, 0xf2 ;  /* 0x0000000000f2781c */ /* 0x000fda0000f2a577 */
[----:B------:R-:W-:Y:S05]  /*6fa0*/  @P1 BRA `(.L_x_150) ;  /* 0x0000000400181947 */ /* 0x000fea0003800000 */
[----:B------:R-:W-:-:S04]  /*6fb0*/  LOP3.LUT P1, RZ, R14, 0x7fffffff, RZ, 0xc0, !PT ;  /* 0x7fffffff0eff7812 */ /* 0x000fc8000782c0ff */
[----:B------:R-:W-:-:S13]  /*6fc0*/  PLOP3.LUT P0, PT, P0, P1, PT, 0x2f, 0xf2 ;  /* 0x0000000000f2781c */ /* 0x000fda0000702577 */
[----:B------:R-:W-:Y:S05]  /*6fd0*/  @P0 BRA `(.L_x_151) ;  /* 0x0000000400000947 */ /* 0x000fea0003800000 */
[----:B------:R-:W-:Y:S02]  /*6fe0*/  ISETP.GE.AND P0, PT, R13, RZ, PT ;  /* 0x000000ff0d00720c */ /* 0x000fe40003f06270 */
[----:B------:R-:W-:-:S11]  /*6ff0*/  ISETP.GE.AND P1, PT, R15, RZ, PT ;  /* 0x000000ff0f00720c */ /* 0x000fd60003f26270 */
[----:B------:R-:W-:Y:S02]  /*7000*/  @P0 IMAD.MOV.U32 R7, RZ, RZ, RZ ;  /* 0x000000ffff070224 */ /* 0x000fe400078e00ff */
[----:B------:R-:W-:Y:S01]  /*7010*/  @!P0 FFMA R5, R5, 1.84467440737095516160e+19, RZ ;  /* 0x5f80000005058823 */ /* 0x000fe200000000ff */
[----:B------:R-:W-:Y:S02]  /*7020*/  @!P0 IMAD.MOV.U32 R7, RZ, RZ, -0x40 ;  /* 0xffffffc0ff078424 */ /* 0x000fe400078e00ff */
[----:B------:R-:W-:Y:S02]  /*7030*/  @!P1 FFMA R14, R4, 1.84467440737095516160e+19, RZ ;  /* 0x5f800000040e9823 */ /* 0x000fe400000000ff */
[----:B------:R-:W-:-:S07]  /*7040*/  @!P1 VIADD R7, R7, 0x40 ;  /* 0x0000004007079836 */ /* 0x000fce0000000000 */
.L_x_147:
[----:B------:R-:W-:Y:S01]  /*7050*/  LEA R13, R11, 0xc0800000, 0x17 ;  /* 0xc08000000b0d7811 */ /* 0x000fe200078eb8ff */
[----:B------:R-:W-:Y:S04]  /*7060*/  BSSY B2, `(.L_x_152) ;  /* 0x0000036000027945 */ /* 0x000fe80003800000 */
[----:B------:R-:W-:Y:S02]  /*7070*/  IMAD.IADD R13, R14, 0x1, -R13 ;  /* 0x000000010e0d7824 */ /* 0x000fe400078e0a0d */
[----:B------:R-:W-:Y:S02]  /*7080*/  VIADD R14, R16, 0xffffff81 ;  /* 0xffffff81100e7836 */ /* 0x000fe40000000000 */
[----:B------:R-:W0:Y:S01]  /*7090*/  MUFU.RCP R15, R13 ;  /* 0x0000000d000f7308 */ /* 0x000e220000001000 */
[----:B------:R-:W-:Y:S01]  /*70a0*/  FADD.FTZ R17, -R13, -RZ ;  /* 0x800000ff0d117221 */ /* 0x000fe20000010100 */
[C---:B------:R-:W-:Y:S01]  /*70b0*/  IMAD R4, R14.reuse, -0x800000, R5 ;  /* 0xff8000000e047824 */ /* 0x040fe200078e0205 */
[----:B------:R-:W-:-:S05]  /*70c0*/  IADD3 R14, PT, PT, R14, 0x7f, -R11 ;  /* 0x0000007f0e0e7810 */ /* 0x000fca0007ffe80b */
[----:B------:R-:W-:Y:S02]  /*70d0*/  IMAD.IADD R14, R14, 0x1, R7 ;  /* 0x000000010e0e7824 */ /* 0x000fe400078e0207 */
[----:B0-----:R-:W-:-:S04]  /*70e0*/  FFMA R16, R15, R17, 1 ;  /* 0x3f8000000f107423 */ /* 0x001fc80000000011 */
[----:B------:R-:W-:-:S04]  /*70f0*/  FFMA R18, R15, R16, R15 ;  /* 0x000000100f127223 */ /* 0x000fc8000000000f */
[----:B------:R-:W-:-:S04]  /*7100*/  FFMA R5, R4, R18, RZ ;  /* 0x0000001204057223 */ /* 0x000fc800000000ff */
[----:B------:R-:W-:-:S04]  /*7110*/  FFMA R16, R17, R5, R4 ;  /* 0x0000000511107223 */ /* 0x000fc80000000004 */
[----:B------:R-:W-:-:S04]  /*7120*/  FFMA R15, R18, R16, R5 ;  /* 0x00000010120f7223 */ /* 0x000fc80000000005 */
[----:B------:R-:W-:-:S04]  /*7130*/  FFMA R16, R17, R15, R4 ;  /* 0x0000000f11107223 */ /* 0x000fc80000000004 */
[----:B------:R-:W-:-:S05]  /*7140*/  FFMA R4, R18, R16, R15 ;  /* 0x0000001012047223 */ /* 0x000fca000000000f */
[----:B------:R-:W-:-:S04]  /*7150*/  SHF.R.U32.HI R5, RZ, 0x17, R4 ;  /* 0x00000017ff057819 */ /* 0x000fc80000011604 */
[----:B------:R-:W-:-:S05]  /*7160*/  LOP3.LUT R5, R5, 0xff, RZ, 0xc0, !PT ;  /* 0x000000ff05057812 */ /* 0x000fca00078ec0ff */
[----:B------:R-:W-:-:S04]  /*7170*/  IMAD.IADD R11, R5, 0x1, R14 ;  /* 0x00000001050b7824 */ /* 0x000fc800078e020e */
[----:B------:R-:W-:-:S05]  /*7180*/  VIADD R5, R11, 0xffffffff ;  /* 0xffffffff0b057836 */ /* 0x000fca0000000000 */
[----:B------:R-:W-:-:S13]  /*7190*/  ISETP.GE.U32.AND P0, PT, R5, 0xfe, PT ;  /* 0x000000fe0500780c */ /* 0x000fda0003f06070 */
[----:B------:R-:W-:Y:S05]  /*71a0*/  @!P0 BRA `(.L_x_153) ;  /* 0x0000000000808947 */ /* 0x000fea0003800000 */
[----:B------:R-:W-:-:S13]  /*71b0*/  ISETP.GT.AND P0, PT, R11, 0xfe, PT ;  /* 0x000000fe0b00780c */ /* 0x000fda0003f04270 */
[----:B------:R-:W-:Y:S05]  /*71c0*/  @P0 BRA `(.L_x_154) ;  /* 0x00000000006c0947 */ /* 0x000fea0003800000 */
[----:B------:R-:W-:-:S13]  /*71d0*/  ISETP.GE.AND P0, PT, R11, 0x1, PT ;  /* 0x000000010b00780c */ /* 0x000fda0003f06270 */
[----:B------:R-:W-:Y:S05]  /*71e0*/  @P0 BRA `(.L_x_155) ;  /* 0x0000000000740947 */ /* 0x000fea0003800000 */
[----:B------:R-:W-:Y:S02]  /*71f0*/  ISETP.GE.AND P0, PT, R11, -0x18, PT ;  /* 0xffffffe80b00780c */ /* 0x000fe40003f06270 */
[----:B------:R-:W-:-:S11]  /*7200*/  LOP3.LUT R4, R4, 0x80000000, RZ, 0xc0, !PT ;  /* 0x8000000004047812 */ /* 0x000fd600078ec0ff */
[----:B------:R-:W-:Y:S05]  /*7210*/  @!P0 BRA `(.L_x_155) ;  /* 0x0000000000688947 */ /* 0x000fea0003800000 */
[CCC-:B------:R-:W-:Y:S01]  /*7220*/  FFMA.RZ R5, R18.reuse, R16.reuse, R15.reuse ;  /* 0x0000001012057223 */ /* 0x1c0fe2000000c00f */
[CCC-:B------:R-:W-:Y:S01]  /*7230*/  FFMA.RM R14, R18.reuse, R16.reuse, R15.reuse ;  /* 0x00000010120e7223 */ /* 0x1c0fe2000000400f */
[C---:B------:R-:W-:Y:S02]  /*7240*/  ISETP.NE.AND P5, PT, R11.reuse, RZ, PT ;  /* 0x000000ff0b00720c */ /* 0x040fe40003fa5270 */
[----:B------:R-:W-:Y:S02]  /*7250*/  ISETP.NE.AND P1, PT, R11, RZ, PT ;  /* 0x000000ff0b00720c */ /* 0x000fe40003f25270 */
[----:B------:R-:W-:Y:S01]  /*7260*/  LOP3.LUT R7, R5, 0x7fffff, RZ, 0xc0, !PT ;  /* 0x007fffff05077812 */ /* 0x000fe200078ec0ff */
[----:B------:R-:W-:Y:S01]  /*7270*/  FFMA.RP R5, R18, R16, R15 ;  /* 0x0000001012057223 */ /* 0x000fe2000000800f */
[----:B------:R-:W-:Y:S02]  /*7280*/  VIADD R16, R11, 0x20 ;  /* 0x000000200b107836 */ /* 0x000fe40000000000 */
[----:B------:R-:W-:Y:S01]  /*7290*/  LOP3.LUT R7, R7, 0x800000, RZ, 0xfc, !PT ;  /* 0x0080000007077812 */ /* 0x000fe200078efcff */
[----:B------:R-:W-:Y:S01]  /*72a0*/  IMAD.MOV R11, RZ, RZ, -R11 ;  /* 0x000000ffff0b7224 */ /* 0x000fe200078e0a0b */
[----:B------:R-:W-:-:S02]  /*72b0*/  FSETP.NEU.FTZ.AND P0, PT, R5, R14, PT ;  /* 0x0000000e0500720b */ /* 0x000fc40003f1d000 */
[----:B------:R-:W-:Y:S02]  /*72c0*/  SHF.L.U32 R16, R7, R16, RZ ;  /* 0x0000001007107219 */ /* 0x000fe400000006ff */
[----:B------:R-:W-:Y:S02]  /*72d0*/  SEL R14, R11, RZ, P5 ;  /* 0x000000ff0b0e7207 */ /* 0x000fe40002800000 */
[----:B------:R-:W-:Y:S02]  /*72e0*/  ISETP.NE.AND P1, PT, R16, RZ, P1 ;  /* 0x000000ff1000720c */ /* 0x000fe40000f25270 */
[----:B------:R-:W-:Y:S02]  /*72f0*/  SHF.R.U32.HI R14, RZ, R14, R7 ;  /* 0x0000000eff0e7219 */ /* 0x000fe40000011607 */
[----:B------:R-:W-:Y:S02]  /*7300*/  PLOP3.LUT P0, PT, P0, P1, PT, 0xf8, 0x8f ;  /* 0x00000000008f781c */ /* 0x000fe40000703f70 */
[----:B------:R-:W-:-:S02]  /*7310*/  SHF.R.U32.HI R16, RZ, 0x1, R14 ;  /* 0x00000001ff107819 */ /* 0x000fc4000001160e */
[----:B------:R-:W-:-:S04]  /*7320*/  SEL R5, RZ, 0x1, !P0 ;  /* 0x00000001ff057807 */ /* 0x000fc80004000000 */
[----:B------:R-:W-:-:S04]  /*7330*/  LOP3.LUT R5, R5, 0x1, R16, 0xf8, !PT ;  /* 0x0000000105057812 */ /* 0x000fc800078ef810 */
[----:B------:R-:W-:-:S05]  /*7340*/  LOP3.LUT R5, R5, R14, RZ, 0xc0, !PT ;  /* 0x0000000e05057212 */ /* 0x000fca00078ec0ff */
[----:B------:R-:W-:-:S05]  /*7350*/  IMAD.IADD R5, R16, 0x1, R5 ;  /* 0x0000000110057824 */ /* 0x000fca00078e0205 */
[----:B------:R-:W-:Y:S01]  /*7360*/  LOP3.LUT R4, R5, R4, RZ, 0xfc, !PT ;  /* 0x0000000405047212 */ /* 0x000fe200078efcff */
[----:B------:R-:W-:Y:S06]  /*7370*/  BRA `(.L_x_155) ;  /* 0x0000000000107947 */ /* 0x000fec0003800000 */
.L_x_154:
[----:B------:R-:W-:-:S04]  /*7380*/  LOP3.LUT R4, R4, 0x80000000, RZ, 0xc0, !PT ;  /* 0x8000000004047812 */ /* 0x000fc800078ec0ff */
[----:B------:R-:W-:Y:S01]  /*7390*/  LOP3.LUT R4, R4, 0x7f800000, RZ, 0xfc, !PT ;  /* 0x7f80000004047812 */ /* 0x000fe200078efcff */
[----:B------:R-:W-:Y:S06]  /*73a0*/  BRA `(.L_x_155) ;  /* 0x0000000000047947 */ /* 0x000fec0003800000 */
.L_x_153:
[----:B------:R-:W-:-:S07]  /*73b0*/  IMAD R4, R14, 0x800000, R4 ;  /* 0x008000000e047824 */ /* 0x000fce00078e0204 */
.L_x_155:
[----:B------:R-:W-:Y:S05]  /*73c0*/  BSYNC B2 ;  /* 0x0000000000027941 */ /* 0x000fea0003800000 */
.L_x_152:
[----:B------:R-:W-:Y:S05]  /*73d0*/  BRA `(.L_x_156) ;  /* 0x0000000000207947 */ /* 0x000fea0003800000 */
.L_x_151:
[----:B------:R-:W-:-:S04]  /*73e0*/  LOP3.LUT R4, R14, 0x80000000, R5, 0x48, !PT ;  /* 0x800000000e047812 */ /* 0x000fc800078e4805 */
[----:B------:R-:W-:Y:S01]  /*73f0*/  LOP3.LUT R4, R4, 0x7f800000, RZ, 0xfc, !PT ;  /* 0x7f80000004047812 */ /* 0x000fe200078efcff */
[----:B------:R-:W-:Y:S06]  /*7400*/  BRA `(.L_x_156) ;  /* 0x0000000000147947 */ /* 0x000fec0003800000 */
.L_x_150:
[----:B------:R-:W-:Y:S01]  /*7410*/  LOP3.LUT R4, R14, 0x80000000, R5, 0x48, !PT ;  /* 0x800000000e047812 */ /* 0x000fe200078e4805 */
[----:B------:R-:W-:Y:S06]  /*7420*/  BRA `(.L_x_156) ;  /* 0x00000000000c7947 */ /* 0x000fec0003800000 */
.L_x_149:
[----:B------:R-:W0:Y:S01]  /*7430*/  MUFU.RSQ R4, -QNAN ;  /* 0xffc0000000047908 */ /* 0x000e220000001400 */
[----:B------:R-:W-:Y:S05]  /*7440*/  BRA `(.L_x_156) ;  /* 0x0000000000047947 */ /* 0x000fea0003800000 */
.L_x_148:
[----:B------:R-:W-:-:S07]  /*7450*/  FADD.FTZ R4, R5, R4 ;  /* 0x0000000405047221 */ /* 0x000fce0000010000 */
.L_x_156:
[----:B------:R-:W-:Y:S05]  /*7460*/  BSYNC B1 ;  /* 0x0000000000017941 */ /* 0x000fea0003800000 */
.L_x_146:
[----:B------:R-:W-:-:S04]  /*7470*/  IMAD.MOV.U32 R13, RZ, RZ, 0x0 ;  /* 0x00000000ff0d7424 */ /* 0x000fc800078e00ff */
[----:B0-----:R-:W-:Y:S05]  /*7480*/  RET.REL.NODEC R12 `(_Z32flashattn_forward_wmma_v4_kernelPK6__halfS1_S1_Pfiiif) ;  /* 0xffffff880cdc7950 */ /* 0x001fea0003c3ffff */
.L_x_157:
[----:B------:R-:W-:-:S00]  /*7490*/  BRA `(.L_x_157) ;  /* 0xfffffffc00fc7947 */ /* 0x000fc0000383ffff */
[----:B------:R-:W-:-:S00]  /*74a0*/  NOP ;  /* 0x0000000000007918 */ /* 0x000fc00000000000 */
        /* <DEDUP_REMOVED lines=13> */
.L_x_159:


//--------------------- .nv.shared._Z32flashattn_forward_wmma_v4_kernelPK6__halfS1_S1_Pfiiif --------------------------
	.section	.nv.shared._Z32flashattn_forward_wmma_v4_kernelPK6__halfS1_S1_Pfiiif,"aw",@nobits
	.sectionflags	@""
	.align	16
	.zero		1024


//--------------------- .nv.shared.reserved.0     --------------------------
	.section	.nv.shared.reserved.0,"aw",@nobits
	.weak		__nv_reservedSMEM_offset_0_alias
	.size		__nv_reservedSMEM_offset_0_alias, 0, 64
	.other		__nv_reservedSMEM_offset_0_alias,@"STO_CUDA_RESERVED_SHARED STV_DEFAULT"
__nv_reservedSMEM_offset_0_alias:
	.zero		0
	.zero		64


//--------------------- .nv.constant0._Z32flashattn_forward_wmma_v4_kernelPK6__halfS1_S1_Pfiiif --------------------------
	.section	.nv.constant0._Z32flashattn_forward_wmma_v4_kernelPK6__halfS1_S1_Pfiiif,"a",@progbits
	.sectionflags	@""
	.align	4
.nv.constant0._Z32flashattn_forward_wmma_v4_kernelPK6__halfS1_S1_Pfiiif:
	.zero		944


//--------------------- SYMBOLS --------------------------

	.type		.nv.reservedSmem.offset0,@object
	.size		.nv.reservedSmem.offset0,0x4
	.type		.nv.reservedSmem.cap,@object
	.size		.nv.reservedSmem.cap,0x4
